	.headerflags	@"EF_CUDA_TEXMODE_UNIFIED EF_CUDA_64BIT_ADDRESS EF_CUDA_SM86 EF_CUDA_VIRTUAL_SM(EF_CUDA_SM86)"
	.elftype	@"ET_EXEC"


//--------------------- .nv.info                  --------------------------
	.section	.nv.info,"",@"SHT_CUDA_INFO"
	.align	4


	//----- nvinfo : EIATTR_REGCOUNT
	.align		4
        /*0000*/ 	.byte	0x04, 0x2f
        /*0002*/ 	.short	(.L_1 - .L_0)
	.align		4
.L_0:
        /*0004*/ 	.word	index@(chunk_scaled_dot_kkt_fwd_kernel)
        /*0008*/ 	.word	0x00000071


	//----- nvinfo : EIATTR_MAX_STACK_SIZE
	.align		4
.L_1:
        /*000c*/ 	.byte	0x04, 0x23
        /*000e*/ 	.short	(.L_3 - .L_2)
	.align		4
.L_2:
        /*0010*/ 	.word	index@(chunk_scaled_dot_kkt_fwd_kernel)
        /*0014*/ 	.word	0x00000000


	//----- nvinfo : EIATTR_MIN_STACK_SIZE
	.align		4
.L_3:
        /*0018*/ 	.byte	0x04, 0x12
        /*001a*/ 	.short	(.L_5 - .L_4)
	.align		4
.L_4:
        /*001c*/ 	.word	index@(chunk_scaled_dot_kkt_fwd_kernel)
        /*0020*/ 	.word	0x00000000


	//----- nvinfo : EIATTR_FRAME_SIZE
	.align		4
.L_5:
        /*0024*/ 	.byte	0x04, 0x11
        /*0026*/ 	.short	(.L_7 - .L_6)
	.align		4
.L_6:
        /*0028*/ 	.word	index@(chunk_scaled_dot_kkt_fwd_kernel)
        /*002c*/ 	.word	0x00000000
.L_7:


//--------------------- .nv.info.chunk_scaled_dot_kkt_fwd_kernel --------------------------
	.section	.nv.info.chunk_scaled_dot_kkt_fwd_kernel,"",@"SHT_CUDA_INFO"
	.align	4


	//----- nvinfo : EIATTR_CUDA_API_VERSION
	.align		4
        /*0000*/ 	.byte	0x04, 0x37
        /*0002*/ 	.short	(.L_9 - .L_8)
.L_8:
        /*0004*/ 	.word	0x0000007b


	//----- nvinfo : EIATTR_SW2861232_WAR
	.align		4
.L_9:
        /*0008*/ 	.byte	0x01, 0x35
	.zero		2


	//----- nvinfo : EIATTR_PARAM_CBANK
	.align		4
        /*000c*/ 	.byte	0x04, 0x0a
        /*000e*/ 	.short	(.L_11 - .L_10)
	.align		4
.L_10:
        /*0010*/ 	.word	index@(.nv.constant0.chunk_scaled_dot_kkt_fwd_kernel)
        /*0014*/ 	.short	0x0160
        /*0016*/ 	.short	0x002c


	//----- nvinfo : EIATTR_CBANK_PARAM_SIZE
	.align		4
.L_11:
        /*0018*/ 	.byte	0x03, 0x19
        /*001a*/ 	.short	0x002c


	//----- nvinfo : EIATTR_KPARAM_INFO
	.align		4
        /*001c*/ 	.byte	0x04, 0x17
        /*001e*/ 	.short	(.L_13 - .L_12)
.L_12:
        /*0020*/ 	.word	0x00000000
        /*0024*/ 	.short	0x0005
        /*0026*/ 	.short	0x0028
        /*0028*/ 	.byte	0x00, 0xf0, 0x11, 0x00


	//----- nvinfo : EIATTR_KPARAM_INFO
	.align		4
.L_13:
        /*002c*/ 	.byte	0x04, 0x17
        /*002e*/ 	.short	(.L_15 - .L_14)
.L_14:
        /*0030*/ 	.word	0x00000000
        /*0034*/ 	.short	0x0004
        /*0036*/ 	.short	0x0020
        /*0038*/ 	.byte	0x00, 0xf0, 0x21, 0x00


	//----- nvinfo : EIATTR_KPARAM_INFO
	.align		4
.L_15:
        /*003c*/ 	.byte	0x04, 0x17
        /*003e*/ 	.short	(.L_17 - .L_16)
.L_16:
        /*0040*/ 	.word	0x00000000
        /*0044*/ 	.short	0x0003
        /*0046*/ 	.short	0x0018
        /*0048*/ 	.byte	0x00, 0xf0, 0x21, 0x00


	//----- nvinfo : EIATTR_KPARAM_INFO
	.align		4
.L_17:
        /*004c*/ 	.byte	0x04, 0x17
        /*004e*/ 	.short	(.L_19 - .L_18)
.L_18:
        /*0050*/ 	.word	0x00000000
        /*0054*/ 	.short	0x0002
        /*0056*/ 	.short	0x0010
        /*0058*/ 	.byte	0x00, 0xf0, 0x21, 0x00


	//----- nvinfo : EIATTR_KPARAM_INFO
	.align		4
.L_19:
        /*005c*/ 	.byte	0x04, 0x17
        /*005e*/ 	.short	(.L_21 - .L_20)
.L_20:
        /*0060*/ 	.word	0x00000000
        /*0064*/ 	.short	0x0001
        /*0066*/ 	.short	0x0008
        /*0068*/ 	.byte	0x00, 0xf0, 0x21, 0x00


	//----- nvinfo : EIATTR_KPARAM_INFO
	.align		4
.L_21:
        /*006c*/ 	.byte	0x04, 0x17
        /*006e*/ 	.short	(.L_23 - .L_22)
.L_22:
        /*0070*/ 	.word	0x00000000
        /*0074*/ 	.short	0x0000
        /*0076*/ 	.short	0x0000
        /*0078*/ 	.byte	0x00, 0xf0, 0x21, 0x00


	//----- nvinfo : EIATTR_MAXREG_COUNT
	.align		4
.L_23:
        /*007c*/ 	.byte	0x03, 0x1b
        /*007e*/ 	.short	0x00ff


	//----- nvinfo : EIATTR_EXIT_INSTR_OFFSETS
	.align		4
        /*0080*/ 	.byte	0x04, 0x1c
        /*0082*/ 	.short	(.L_25 - .L_24)


	//   ....[0]....
.L_24:
        /*0084*/ 	.word	0x00003840


	//   ....[1]....
        /*0088*/ 	.word	0x000038d0


	//----- nvinfo : EIATTR_MAX_THREADS
	.align		4
.L_25:
        /*008c*/ 	.byte	0x04, 0x05
        /*008e*/ 	.short	(.L_27 - .L_26)
.L_26:
        /*0090*/ 	.word	0x00000040
        /*0094*/ 	.word	0x00000001
        /*0098*/ 	.word	0x00000001
.L_27:


//--------------------- .nv.rel.action            --------------------------
	.section	.nv.rel.action,"",@"SHT_CUDA_RELOCINFO"
	.align	8
	.sectionentsize	8
        /*0000*/ 	.byte	0x73, 0x00, 0x00, 0x00, 0x00, 0x00, 0x00, 0x00, 0x00, 0x00, 0x00, 0x11, 0x25, 0x00, 0x05, 0x36


//--------------------- .nv.constant0.chunk_scaled_dot_kkt_fwd_kernel --------------------------
	.section	.nv.constant0.chunk_scaled_dot_kkt_fwd_kernel,"a",@progbits
	.align	4
.nv.constant0.chunk_scaled_dot_kkt_fwd_kernel:
	.zero		396


//--------------------- .text.chunk_scaled_dot_kkt_fwd_kernel --------------------------
	.section	.text.chunk_scaled_dot_kkt_fwd_kernel,"ax",@progbits
	.sectionflags	@"SHF_BARRIERS=1"
	.sectioninfo	@"SHI_REGISTERS=113"
	.align	128
        .global         chunk_scaled_dot_kkt_fwd_kernel
        .type           chunk_scaled_dot_kkt_fwd_kernel,@function
        .size           chunk_scaled_dot_kkt_fwd_kernel,(.L_x_1 - chunk_scaled_dot_kkt_fwd_kernel)
        .other          chunk_scaled_dot_kkt_fwd_kernel,@"STO_CUDA_ENTRY STV_DEFAULT"
chunk_scaled_dot_kkt_fwd_kernel:
.text.chunk_scaled_dot_kkt_fwd_kernel:
[----:B------:R-:W-:-:S02]  /*0000*/  IMAD.MOV.U32 R1, RZ, RZ, c[0x0][0x28] ;  /* 0x00000a00ff017624 */ /* 0x000fc400078e00ff */
[----:B------:R-:W1:Y:S01]  /*0010*/  S2R R2, SR_CTAID.X ;  /* 0x0000000000027919 */ /* 0x000e620000002500 */
[----:B------:R-:W-:Y:S01]  /*0020*/  IMAD.MOV.U32 R5, RZ, RZ, 0x4 ;  /* 0x00000004ff057424 */ /* 0x000fe200078e00ff */
[----:B------:R-:W-:Y:S01]  /*0030*/  ULDC.64 UR4, c[0x0][0x118] ;  /* 0x0000460000047ab9 */ /* 0x000fe20000000a00 */
[----:B-1----:R-:W-:-:S04]  /*0040*/  IMAD.SHL.U32 R2, R2, 0x2, RZ ;  /* 0x0000000202027824 */ /* 0x002fc800078e00ff */
[----:B------:R-:W-:-:S05]  /*0050*/  IMAD.WIDE R2, R2, R5, c[0x0][0x180] ;  /* 0x0000600002027625 */ /* 0x000fca00078e0205 */
[----:B------:R-:W2:Y:S04]  /*0060*/  LDG.E R4, [R2.64] ;  /* 0x0000000402047981 */ /* 0x000ea8000c1e1900 */
[----:B------:R-:W3:Y:S04]  /*0070*/  LDG.E R10, [R2.64+0x4] ;  /* 0x00000404020a7981 */ /* 0x000ee8000c1e1900 */
[----:B------:R-:W1:Y:S04]  /*0080*/  S2R R9, SR_CTAID.Y ;  /* 0x0000000000097919 */ /* 0x000e680000002600 */
[----:B------:R-:W4:Y:S01]  /*0090*/  S2R R8, SR_TID.X ;  /* 0x0000000000087919 */ /* 0x000f220000002100 */
[----:B--2---:R-:W-:-:S05]  /*00a0*/  IMAD.WIDE R4, R4, R5, c[0x0][0x178] ;  /* 0x00005e0004047625 */ /* 0x004fca00078e0205 */
[----:B------:R3:W2:Y:S04]  /*00b0*/  LDG.E R11, [R4.64] ;  /* 0x00000004040b7981 */ /* 0x0006a8000c1e1900 */
[----:B------:R3:W2:Y:S01]  /*00c0*/  LDG.E R12, [R4.64+0x4] ;  /* 0x00000404040c7981 */ /* 0x0006a2000c1e1900 */
[----:B-1----:R-:W-:Y:S01]  /*00d0*/  SHF.R.S32.HI R0, RZ, 0x1f, R9 ;  /* 0x0000001fff007819 */ /* 0x002fe20000011409 */
[----:B------:R-:W-:Y:S01]  /*00e0*/  IMAD.MOV.U32 R47, RZ, RZ, 0x2 ;  /* 0x00000002ff2f7424 */ /* 0x000fe200078e00ff */
[----:B----4-:R-:W-:Y:S01]  /*00f0*/  SHF.R.U32.HI R82, RZ, 0x2, R8 ;  /* 0x00000002ff527819 */ /* 0x010fe20000011608 */
[----:B------:R-:W-:Y:S01]  /*0100*/  IMAD.SHL.U32 R13, R8, 0x8, RZ ;  /* 0x00000008080d7824 */ /* 0x000fe200078e00ff */
[----:B------:R-:W-:Y:S02]  /*0110*/  LEA.HI R0, R0, R9, RZ, 0x4 ;  /* 0x0000000900007211 */ /* 0x000fe400078f20ff */
[----:B------:R-:W-:-:S02]  /*0120*/  LOP3.LUT R79, R8, 0x20, RZ, 0xc0, !PT ;  /* 0x00000020084f7812 */ /* 0x000fc400078ec0ff */
[----:B------:R-:W-:Y:S01]  /*0130*/  LOP3.LUT R0, R0, 0xfffffff0, RZ, 0xc0, !PT ;  /* 0xfffffff000007812 */ /* 0x000fe200078ec0ff */
[----:B---3--:R-:W-:Y:S01]  /*0140*/  IMAD.SHL.U32 R5, R10, 0x40, RZ ;  /* 0x000000400a057824 */ /* 0x008fe200078e00ff */
[----:B------:R-:W-:Y:S02]  /*0150*/  SGXT.U32 R82, R82, 0x3 ;  /* 0x000000035252781a */ /* 0x000fe40000000000 */
[----:B------:R-:W-:Y:S01]  /*0160*/  SHF.R.U32.HI R79, RZ, 0x2, R79 ;  /* 0x00000002ff4f7819 */ /* 0x000fe2000001164f */
[----:B------:R-:W-:Y:S01]  /*0170*/  IMAD.IADD R9, R9, 0x1, -R0 ;  /* 0x0000000109097824 */ /* 0x000fe200078e0a00 */
[----:B------:R-:W-:Y:S02]  /*0180*/  LOP3.LUT R37, R5, 0x3f, R8, 0xf8, !PT ;  /* 0x0000003f05257812 */ /* 0x000fe400078ef808 */
[----:B------:R-:W-:Y:S02]  /*0190*/  LOP3.LUT R10, R82, 0x10, R79, 0xfe, !PT ;  /* 0x00000010520a7812 */ /* 0x000fe400078efe4f */
[----:B------:R-:W-:-:S02]  /*01a0*/  LOP3.LUT R24, R79, 0x20, R82, 0xfe, !PT ;  /* 0x000000204f187812 */ /* 0x000fc400078efe52 */
[--C-:B------:R-:W-:Y:S02]  /*01b0*/  LOP3.LUT R26, R82, 0x30, R79.reuse, 0xfe, !PT ;  /* 0x00000030521a7812 */ /* 0x100fe400078efe4f */
[----:B------:R-:W-:Y:S02]  /*01c0*/  LOP3.LUT R6, R13, 0x18, RZ, 0xc0, !PT ;  /* 0x000000180d067812 */ /* 0x000fe400078ec0ff */
[C---:B------:R-:W-:Y:S02]  /*01d0*/  LOP3.LUT R45, R5.reuse, R82, R79, 0xfe, !PT ;  /* 0x00000052052d7212 */ /* 0x040fe400078efe4f */
[C---:B------:R-:W-:Y:S01]  /*01e0*/  LOP3.LUT R43, R5.reuse, R10, RZ, 0xfc, !PT ;  /* 0x0000000a052b7212 */ /* 0x040fe200078efcff */
[----:B------:R-:W-:Y:S01]  /*01f0*/  IMAD.WIDE.U32 R6, R6, 0x2, RZ ;  /* 0x0000000206067825 */ /* 0x000fe200078e00ff */
[C---:B------:R-:W-:Y:S02]  /*0200*/  LOP3.LUT R41, R5.reuse, R24, RZ, 0xfc, !PT ;  /* 0x0000001805297212 */ /* 0x040fe400078efcff */
[----:B------:R-:W-:Y:S01]  /*0210*/  LOP3.LUT R39, R5, R26, RZ, 0xfc, !PT ;  /* 0x0000001a05277212 */ /* 0x000fe200078efcff */
[----:B------:R-:W-:Y:S01]  /*0220*/  IMAD.SHL.U32 R20, R45, 0x1000, RZ ;  /* 0x000010002d147824 */ /* 0x000fe200078e00ff */
[----:B------:R-:W-:Y:S01]  /*0230*/  SHF.R.S32.HI R0, RZ, 0x1f, R5 ;  /* 0x0000001fff007819 */ /* 0x000fe20000011405 */
[----:B------:R-:W-:Y:S01]  /*0240*/  IMAD.SHL.U32 R23, R43, 0x1000, RZ ;  /* 0x000010002b177824 */ /* 0x000fe200078e00ff */
[----:B------:R-:W-:Y:S01]  /*0250*/  ISETP.GT.U32.AND P2, PT, R45, -0x1, PT ;  /* 0xffffffff2d00780c */ /* 0x000fe20003f44070 */
[----:B------:R-:W-:Y:S01]  /*0260*/  IMAD.SHL.U32 R29, R41, 0x1000, RZ ;  /* 0x00001000291d7824 */ /* 0x000fe200078e00ff */
[-C--:B------:R-:W-:Y:S01]  /*0270*/  LOP3.LUT R15, R20, R6.reuse, RZ, 0xfc, !PT ;  /* 0x00000006140f7212 */ /* 0x080fe200078efcff */
[----:B------:R-:W-:Y:S01]  /*0280*/  IMAD.SHL.U32 R78, R39, 0x1000, RZ ;  /* 0x00001000274e7824 */ /* 0x000fe200078e00ff */
[----:B------:R-:W-:-:S02]  /*0290*/  LOP3.LUT R19, R23, R6, RZ, 0xfc, !PT ;  /* 0x0000000617137212 */ /* 0x000fc400078efcff */
[-C--:B------:R-:W-:Y:S02]  /*02a0*/  LOP3.LUT R29, R29, R6.reuse, RZ, 0xfc, !PT ;  /* 0x000000061d1d7212 */ /* 0x080fe400078efcff */
[----:B------:R-:W-:Y:S02]  /*02b0*/  LOP3.LUT R25, R78, R6, RZ, 0xfc, !PT ;  /* 0x000000064e197212 */ /* 0x000fe400078efcff */
[----:B------:R-:W-:Y:S02]  /*02c0*/  LOP3.LUT R6, R8, 0x18, R13, 0x48, !PT ;  /* 0x0000001808067812 */ /* 0x000fe400078e480d */
[----:B------:R-:W-:Y:S02]  /*02d0*/  SHF.L.U64.HI R21, R45, 0xc, R0 ;  /* 0x0000000c2d157819 */ /* 0x000fe40000010200 */
[----:B------:R-:W-:Y:S02]  /*02e0*/  ISETP.GT.U32.AND P5, PT, R43, -0x1, PT ;  /* 0xffffffff2b00780c */ /* 0x000fe40003fa4070 */
[----:B------:R-:W-:-:S02]  /*02f0*/  LOP3.LUT R35, R21, R7, RZ, 0xfc, !PT ;  /* 0x0000000715237212 */ /* 0x000fc400078efcff */
[--C-:B------:R-:W-:Y:S02]  /*0300*/  SHF.L.U64.HI R22, R43, 0xc, R0.reuse ;  /* 0x0000000c2b167819 */ /* 0x100fe40000010200 */
[--C-:B------:R-:W-:Y:S02]  /*0310*/  SHF.L.U64.HI R31, R41, 0xc, R0.reuse ;  /* 0x0000000c291f7819 */ /* 0x100fe40000010200 */
[----:B------:R-:W-:Y:S02]  /*0320*/  SHF.L.U64.HI R77, R39, 0xc, R0 ;  /* 0x0000000c274d7819 */ /* 0x000fe40000010200 */
[-C--:B------:R-:W-:Y:S02]  /*0330*/  LOP3.LUT R33, R22, R7.reuse, RZ, 0xfc, !PT ;  /* 0x0000000716217212 */ /* 0x080fe400078efcff */
[-C--:B------:R-:W-:Y:S02]  /*0340*/  LOP3.LUT R31, R31, R7.reuse, RZ, 0xfc, !PT ;  /* 0x000000071f1f7212 */ /* 0x080fe400078efcff */
[----:B------:R-:W-:-:S02]  /*0350*/  LOP3.LUT R27, R77, R7, RZ, 0xfc, !PT ;  /* 0x000000074d1b7212 */ /* 0x000fc400078efcff */
[C---:B------:R-:W-:Y:S02]  /*0360*/  LOP3.LUT R7, R82.reuse, R79, RZ, 0xfc, !PT ;  /* 0x0000004f52077212 */ /* 0x040fe400078efcff */
[----:B------:R-:W-:Y:S02]  /*0370*/  SHF.R.U32.HI R28, RZ, 0x1, R8 ;  /* 0x00000001ff1c7819 */ /* 0x000fe40000011608 */
[----:B------:R-:W-:Y:S02]  /*0380*/  LOP3.LUT R82, R82, 0x20, R79, 0xfe, !PT ;  /* 0x0000002052527812 */ /* 0x000fe400078efe4f */
[----:B------:R-:W-:Y:S02]  /*0390*/  LOP3.LUT R84, R8, 0x3, RZ, 0xc0, !PT ;  /* 0x0000000308547812 */ /* 0x000fe400078ec0ff */
[----:B------:R-:W-:-:S03]  /*03a0*/  LOP3.LUT R87, R5, R82, RZ, 0xfc, !PT ;  /* 0x0000005205577212 */ /* 0x000fc600078efcff */
[----:B------:R-:W-:Y:S01]  /*03b0*/  IMAD.WIDE.U32 R84, R84, 0x10, RZ ;  /* 0x0000001054547825 */ /* 0x000fe200078e00ff */
[----:B------:R-:W-:-:S03]  /*03c0*/  SHF.L.U64.HI R81, R87, 0xc, R0 ;  /* 0x0000000c57517819 */ /* 0x000fc60000010200 */
[----:B------:R-:W-:Y:S01]  /*03d0*/  IMAD.SHL.U32 R87, R87, 0x1000, RZ ;  /* 0x0000100057577824 */ /* 0x000fe200078e00ff */
[----:B------:R-:W-:-:S04]  /*03e0*/  LOP3.LUT R78, R78, R84, RZ, 0xfc, !PT ;  /* 0x000000544e4e7212 */ /* 0x000fc800078efcff */
[-C--:B------:R-:W-:Y:S02]  /*03f0*/  LOP3.LUT R86, R87, R84.reuse, RZ, 0xfc, !PT ;  /* 0x0000005457567212 */ /* 0x080fe400078efcff */
[-C--:B------:R-:W-:Y:S02]  /*0400*/  LOP3.LUT R87, R81, R85.reuse, RZ, 0xfc, !PT ;  /* 0x0000005551577212 */ /* 0x080fe400078efcff */
[-C--:B------:R-:W-:Y:S02]  /*0410*/  LOP3.LUT R79, R77, R85.reuse, RZ, 0xfc, !PT ;  /* 0x000000554d4f7212 */ /* 0x080fe400078efcff */
[-C--:B------:R-:W-:Y:S02]  /*0420*/  LOP3.LUT R82, R23, R84.reuse, RZ, 0xfc, !PT ;  /* 0x0000005417527212 */ /* 0x080fe400078efcff */
[----:B------:R-:W-:Y:S02]  /*0430*/  LOP3.LUT R83, R22, R85, RZ, 0xfc, !PT ;  /* 0x0000005516537212 */ /* 0x000fe400078efcff */
[----:B------:R-:W-:-:S02]  /*0440*/  LOP3.LUT R88, R20, R84, RZ, 0xfc, !PT ;  /* 0x0000005414587212 */ /* 0x000fc400078efcff */
[----:B------:R-:W-:Y:S01]  /*0450*/  LOP3.LUT R89, R21, R85, RZ, 0xfc, !PT ;  /* 0x0000005515597212 */ /* 0x000fe200078efcff */
[----:B--2---:R-:W-:-:S04]  /*0460*/  IMAD.SHL.U32 R14, R11, 0x10, RZ ;  /* 0x000000100b0e7824 */ /* 0x004fc800078e00ff */
[----:B------:R-:W-:-:S04]  /*0470*/  IMAD.WIDE R2, R14, R47, c[0x0][0x168] ;  /* 0x00005a000e027625 */ /* 0x000fc800078e022f */
[----:B------:R-:W-:Y:S02]  /*0480*/  IMAD.IADD R4, R12, 0x1, -R11 ;  /* 0x000000010c047824 */ /* 0x000fe400078e0a0b */
[----:B------:R-:W-:-:S03]  /*0490*/  IMAD.WIDE R2, R9, 0x2, R2 ;  /* 0x0000000209027825 */ /* 0x000fc600078e0202 */
[----:B------:R-:W-:Y:S02]  /*04a0*/  ISETP.GE.U32.AND P3, PT, R45, R4, PT ;  /* 0x000000042d00720c */ /* 0x000fe40003f66070 */
[----:B------:R-:W-:Y:S01]  /*04b0*/  LEA R16, P0, R37, R2, 0x5 ;  /* 0x0000000225107211 */ /* 0x000fe200078028ff */
[----:B------:R-:W-:Y:S01]  /*04c0*/  IMAD.IADD R2, R9, 0x1, R14 ;  /* 0x0000000109027824 */ /* 0x000fe200078e020e */
[-C--:B------:R-:W-:Y:S01]  /*04d0*/  ISETP.GE.U32.AND P6, PT, R43, R4.reuse, PT ;  /* 0x000000042b00720c */ /* 0x080fe20003fc6070 */
[----:B------:R-:W-:Y:S01]  /*04e0*/  IMAD.SHL.U32 R9, R6, 0x2, RZ ;  /* 0x0000000206097824 */ /* 0x000fe200078e00ff */
[----:B------:R-:W-:Y:S01]  /*04f0*/  LEA.HI.X R17, R37, R3, R0, 0x5, P0 ;  /* 0x0000000325117211 */ /* 0x000fe200000f2c00 */
[----:B------:R-:W-:Y:S01]  /*0500*/  IMAD.SHL.U32 R76, R2, 0x80, RZ ;  /* 0x00000080024c7824 */ /* 0x000fe200078e00ff */
[----:B------:R-:W-:Y:S01]  /*0510*/  SHF.R.S32.HI R3, RZ, 0x1f, R4 ;  /* 0x0000001fff037819 */ /* 0x000fe20000011404 */
[----:B------:R-:W-:Y:S01]  /*0520*/  IMAD R11, R10, 0x40, R9 ;  /* 0x000000400a0b7824 */ /* 0x000fe200078e0209 */
[----:B------:R-:W-:Y:S01]  /*0530*/  ISETP.GE.U32.AND P4, PT, R41, R4, PT ;  /* 0x000000042900720c */ /* 0x000fe20003f86070 */
[----:B------:R-:W-:Y:S01]  /*0540*/  IMAD.WIDE R12, R76, R47, c[0x0][0x160] ;  /* 0x000058004c0c7625 */ /* 0x000fe200078e022f */
[----:B------:R-:W-:-:S02]  /*0550*/  ISETP.GE.AND.EX P3, PT, R0, R3, PT, P3 ;  /* 0x000000030000720c */ /* 0x000fc40003f66330 */
[----:B------:R-:W-:Y:S01]  /*0560*/  ISETP.GE.AND.EX P6, PT, R0, R3, PT, P6 ;  /* 0x000000030000720c */ /* 0x000fe20003fc6360 */
[--C-:B------:R-:W-:Y:S01]  /*0570*/  IMAD R10, R24, 0x40, R9.reuse ;  /* 0x00000040180a7824 */ /* 0x100fe200078e0209 */
[----:B------:R-:W-:Y:S01]  /*0580*/  IADD3 R14, P1, R12, R15, RZ ;  /* 0x0000000f0c0e7210 */ /* 0x000fe20007f3e0ff */
[--C-:B------:R-:W-:Y:S01]  /*0590*/  IMAD R7, R7, 0x40, R9.reuse ;  /* 0x0000004007077824 */ /* 0x100fe200078e0209 */
[----:B------:R-:W-:Y:S01]  /*05a0*/  ISETP.GT.U32.AND P0, PT, R41, -0x1, PT ;  /* 0xffffffff2900780c */ /* 0x000fe20003f04070 */
[----:B------:R-:W-:Y:S01]  /*05b0*/  IMAD R9, R26, 0x40, R9 ;  /* 0x000000401a097824 */ /* 0x000fe200078e0209 */
[C---:B------:R-:W-:Y:S01]  /*05c0*/  ISETP.GT.AND.EX P2, PT, R0.reuse, -0x1, !P3, P2 ;  /* 0xffffffff0000780c */ /* 0x040fe20005f44320 */
[----:B------:R-:W-:Y:S01]  /*05d0*/  IMAD.X R15, R13, 0x1, R35, P1 ;  /* 0x000000010d0f7824 */ /* 0x000fe200008e0623 */
[----:B------:R-:W-:Y:S02]  /*05e0*/  ISETP.GE.U32.AND P1, PT, R39, R4, PT ;  /* 0x000000042700720c */ /* 0x000fe40003f26070 */
[----:B------:R-:W-:-:S02]  /*05f0*/  ISETP.GE.AND.EX P4, PT, R0, R3, PT, P4 ;  /* 0x000000030000720c */ /* 0x000fc40003f86340 */
[----:B------:R-:W-:Y:S02]  /*0600*/  ISETP.GT.AND.EX P5, PT, R0, -0x1, !P6, P5 ;  /* 0xffffffff0000780c */ /* 0x000fe400077a4350 */
[----:B------:R-:W-:Y:S02]  /*0610*/  ISETP.GT.U32.AND P3, PT, R39, -0x1, PT ;  /* 0xffffffff2700780c */ /* 0x000fe40003f64070 */
[----:B------:R-:W-:Y:S02]  /*0620*/  IADD3 R18, P6, R12, R19, RZ ;  /* 0x000000130c127210 */ /* 0x000fe40007fde0ff */
[C---:B------:R-:W-:Y:S01]  /*0630*/  ISETP.GE.AND.EX P1, PT, R0.reuse, R3, PT, P1 ;  /* 0x000000030000720c */ /* 0x040fe20003f26310 */
[----:B------:R1:W-:Y:S01]  /*0640*/  LDGSTS.E.BYPASS.128 [R7], [R14.64], P2 ;  /* 0x000000000e077fae */ /* 0x0003e20009101c44 */
[C---:B------:R-:W-:Y:S01]  /*0650*/  ISETP.GT.AND.EX P0, PT, R0.reuse, -0x1, !P4, P0 ;  /* 0xffffffff0000780c */ /* 0x040fe20006704300 */
[----:B------:R-:W-:Y:S01]  /*0660*/  IMAD.X R19, R13, 0x1, R33, P6 ;  /* 0x000000010d137824 */ /* 0x000fe200030e0621 */
[----:B------:R-:W-:-:S02]  /*0670*/  ISETP.GT.AND.EX P1, PT, R0, -0x1, !P1, P3 ;  /* 0xffffffff0000780c */ /* 0x000fc40004f24330 */
[----:B------:R-:W-:Y:S01]  /*0680*/  IADD3 R24, P6, R12, R29, RZ ;  /* 0x0000001d0c187210 */ /* 0x000fe20007fde0ff */
[----:B------:R-:W-:Y:S01]  /*0690*/  IMAD.SHL.U32 R29, R8, 0x40, RZ ;  /* 0x00000040081d7824 */ /* 0x000fe200078e00ff */
[----:B------:R-:W-:Y:S01]  /*06a0*/  IADD3 R12, P4, R12, R25, RZ ;  /* 0x000000190c0c7210 */ /* 0x000fe20007f9e0ff */
[----:B------:R2:W-:Y:S01]  /*06b0*/  LDGSTS.E.BYPASS.128 [R11], [R18.64], P5 ;  /* 0x00000000120b7fae */ /* 0x0005e2000a901c44 */
[----:B------:R-:W-:Y:S01]  /*06c0*/  ISETP.GE.U32.AND P3, PT, R37, R4, PT ;  /* 0x000000042500720c */ /* 0x000fe20003f66070 */
[C---:B------:R-:W-:Y:S01]  /*06d0*/  IMAD.X R25, R13.reuse, 0x1, R31, P6 ;  /* 0x000000010d197824 */ /* 0x040fe200030e061f */
[--C-:B------:R-:W-:Y:S01]  /*06e0*/  SHF.R.U32.HI R6, RZ, 0x3, R8.reuse ;  /* 0x00000003ff067819 */ /* 0x100fe20000011608 */
[----:B------:R-:W-:Y:S01]  /*06f0*/  IMAD.X R13, R13, 0x1, R27, P4 ;  /* 0x000000010d0d7824 */ /* 0x000fe200020e061b */
[----:B------:R-:W-:Y:S02]  /*0700*/  SHF.R.U32.HI R26, RZ, 0x4, R8 ;  /* 0x00000004ff1a7819 */ /* 0x000fe40000011608 */
[----:B------:R3:W-:Y:S01]  /*0710*/  LDGSTS.E.BYPASS.128 [R10], [R24.64], P0 ;  /* 0x00000000180a7fae */ /* 0x0007e20008101c44 */
[----:B------:R-:W-:-:S02]  /*0720*/  ISETP.GT.U32.AND P4, PT, R37, -0x1, PT ;  /* 0xffffffff2500780c */ /* 0x000fc40003f84070 */
[----:B------:R-:W-:Y:S01]  /*0730*/  SHF.R.U32.HI R27, RZ, 0x4, R8 ;  /* 0x00000004ff1b7819 */ /* 0x000fe20000011608 */
[----:B------:R4:W-:Y:S01]  /*0740*/  LDGSTS.E.BYPASS.128 [R9], [R12.64], P1 ;  /* 0x000000000c097fae */ /* 0x0009e20008901c44 */
[----:B------:R-:W-:Y:S02]  /*0750*/  ISETP.GE.AND.EX P3, PT, R0, R3, PT, P3 ;  /* 0x000000030000720c */ /* 0x000fe40003f66330 */
[----:B--2---:R-:W-:Y:S01]  /*0760*/  SGXT.U32 R18, R6, 0x1 ;  /* 0x000000010612781a */ /* 0x004fe20000000000 */
[----:B------:R-:W0:Y:S01]  /*0770*/  LDGDEPBAR ;  /* 0x00000000000079af */ /* 0x000e220000000000 */
[----:B------:R-:W-:Y:S02]  /*0780*/  SGXT.U32 R19, R26, 0x1 ;  /* 0x000000011a13781a */ /* 0x000fe40000000000 */
[----:B------:R-:W-:Y:S02]  /*0790*/  ISETP.GT.AND.EX P3, PT, R0, -0x1, !P3, P4 ;  /* 0xffffffff0000780c */ /* 0x000fe40005f64340 */
[----:B---3--:R-:W-:-:S02]  /*07a0*/  SGXT.U32 R24, R28, 0x2 ;  /* 0x000000021c18781a */ /* 0x008fc40000000000 */
[----:B-1----:R-:W-:Y:S02]  /*07b0*/  LOP3.LUT R14, R29, 0x1c0, RZ, 0xe2, !PT ;  /* 0x000001c01d0e7812 */ /* 0x002fe400078ee2ff */
[C---:B------:R-:W-:Y:S02]  /*07c0*/  LOP3.LUT R27, R18.reuse, 0x2, R27, 0xf8, !PT ;  /* 0x00000002121b7812 */ /* 0x040fe400078ef81b */
[CC--:B----4-:R-:W-:Y:S01]  /*07d0*/  LOP3.LUT R12, R19.reuse, R24.reuse, RZ, 0x3c, !PT ;  /* 0x00000018130c7212 */ /* 0x0d0fe200078e3cff */
[--C-:B------:R-:W-:Y:S01]  /*07e0*/  IMAD R92, R19, 0x200, R14.reuse ;  /* 0x00000200135c7824 */ /* 0x100fe200078e020e */
[----:B------:R-:W-:Y:S01]  /*07f0*/  LOP3.LUT R13, R18, R24, RZ, 0x3c, !PT ;  /* 0x00000018120d7212 */ /* 0x000fe200078e3cff */
[----:B------:R-:W-:Y:S01]  /*0800*/  IMAD R27, R27, 0x200, R14 ;  /* 0x000002001b1b7824 */ /* 0x000fe200078e020e */
[----:B------:R-:W-:Y:S01]  /*0810*/  PRMT R6, RZ, 0x7610, R6 ;  /* 0x00007610ff067816 */ /* 0x000fe20000000006 */
[----:B------:R-:W-:Y:S02]  /*0820*/  IMAD.SHL.U32 R12, R12, 0x10, RZ ;  /* 0x000000100c0c7824 */ /* 0x000fe400078e00ff */
[----:B------:R-:W-:-:S03]  /*0830*/  IMAD.SHL.U32 R13, R13, 0x10, RZ ;  /* 0x000000100d0d7824 */ /* 0x000fc600078e00ff */
[----:B------:R-:W-:Y:S01]  /*0840*/  LOP3.LUT R80, R12, R27, RZ, 0xfc, !PT ;  /* 0x0000001b0c507212 */ /* 0x000fe200078efcff */
[----:B------:R1:W2:Y:S01]  /*0850*/  @P3 LDG.E.U16 R6, [R16.64] ;  /* 0x0000000410063981 */ /* 0x0002a2000c1e1500 */
[----:B------:R-:W-:Y:S01]  /*0860*/  LOP3.LUT R93, R13, R92, RZ, 0xfc, !PT ;  /* 0x0000005c0d5d7212 */ /* 0x000fe200078efcff */
[----:B------:R-:W-:-:S04]  /*0870*/  DEPBAR.LE SB0, 0x0 ;  /* 0x000080000000791a */ /* 0x000fc80000000000 */
[----:B------:R-:W-:Y:S06]  /*0880*/  BAR.SYNC 0x0 ;  /* 0x0000000000007b1d */ /* 0x000fec0000000000 */
[----:B------:R-:W-:Y:S01]  /*0890*/  LDSM.16.M88.4 R12, [R80] ;  /* 0x00000000500c783b */ /* 0x000fe20000000200 */
[----:B------:R-:W-:Y:S01]  /*08a0*/  LOP3.LUT R19, R24, 0x2, R19, 0x1e, !PT ;  /* 0x0000000218137812 */ /* 0x000fe200078e1e13 */
[----:B------:R-:W-:Y:S01]  /*08b0*/  IMAD.WIDE R78, R76, 0x2, R78 ;  /* 0x000000024c4e7825 */ /* 0x000fe200078e024e */
[----:B------:R-:W-:Y:S01]  /*08c0*/  LOP3.LUT R18, R24, 0x2, R18, 0x1e, !PT ;  /* 0x0000000218127812 */ /* 0x000fe200078e1e12 */
[----:B------:R-:W3:Y:S02]  /*08d0*/  LDSM.16.M88.4 R44, [R93] ;  /* 0x000000005d2c783b */ /* 0x000ee40000000200 */
[----:B------:R-:W-:Y:S01]  /*08e0*/  IMAD.SHL.U32 R94, R19, 0x10, RZ ;  /* 0x00000010135e7824 */ /* 0x000fe200078e00ff */
[----:B------:R-:W-:Y:S01]  /*08f0*/  IADD3 R102, P4, R78, c[0x0][0x160], RZ ;  /* 0x000058004e667a10 */ /* 0x000fe20007f9e0ff */
[----:B------:R-:W4:Y:S01]  /*0900*/  LDSM.16.M88.4 R40, [R93+0x400] ;  /* 0x000400005d28783b */ /* 0x000f220000000200 */
[----:B-1----:R-:W-:-:S02]  /*0910*/  IMAD.SHL.U32 R17, R18, 0x10, RZ ;  /* 0x0000001012117824 */ /* 0x002fc400078e00ff */
[----:B------:R-:W-:Y:S01]  /*0920*/  LOP3.LUT R94, R94, R27, RZ, 0xfc, !PT ;  /* 0x0000001b5e5e7212 */ /* 0x000fe200078efcff */
[----:B------:R-:W1:Y:S01]  /*0930*/  LDSM.16.M88.4 R28, [R80+0x800] ;  /* 0x00080000501c783b */ /* 0x000e620000000200 */
[----:B------:R-:W-:Y:S01]  /*0940*/  IMAD.WIDE R82, R76, 0x2, R82 ;  /* 0x000000024c527825 */ /* 0x000fe200078e0252 */
[----:B------:R-:W-:Y:S02]  /*0950*/  LOP3.LUT R92, R17, R92, RZ, 0xfc, !PT ;  /* 0x0000005c115c7212 */ /* 0x000fe400078efcff */
[----:B------:R-:W1:Y:S01]  /*0960*/  LDSM.16.M88.4 R52, [R93+0xc00] ;  /* 0x000c00005d34783b */ /* 0x000e620000000200 */
[----:B------:R-:W-:Y:S02]  /*0970*/  IADD3.X R103, R79, c[0x0][0x164], RZ, P4, !PT ;  /* 0x000059004f677a10 */ /* 0x000fe400027fe4ff */
[----:B------:R-:W-:Y:S01]  /*0980*/  IADD3 R98, P3, R82, c[0x0][0x160], RZ ;  /* 0x0000580052627a10 */ /* 0x000fe20007f7e0ff */
[----:B------:R-:W-:Y:S03]  /*0990*/  LDSM.16.M88.4 R56, [R94] ;  /* 0x000000005e38783b */ /* 0x000fe60000000200 */
[----:B------:R-:W-:Y:S01]  /*09a0*/  IADD3.X R99, R83, c[0x0][0x164], RZ, P3, !PT ;  /* 0x0000590053637a10 */ /* 0x000fe20001ffe4ff */
[----:B------:R-:W1:Y:S04]  /*09b0*/  LDSM.16.M88.4 R32, [R92] ;  /* 0x000000005c20783b */ /* 0x000e680000000200 */
[----:B------:R-:W1:Y:S04]  /*09c0*/  LDSM.16.M88.4 R48, [R92+0x400] ;  /* 0x000400005c30783b */ /* 0x000e680000000200 */
[----:B------:R-:W1:Y:S04]  /*09d0*/  LDSM.16.M88.4 R16, [R93+0x800] ;  /* 0x000800005d10783b */ /* 0x000e680000000200 */
[----:B------:R-:W1:Y:S01]  /*09e0*/  LDSM.16.M88.4 R24, [R94+0x800] ;  /* 0x000800005e18783b */ /* 0x000e620000000200 */
[C---:B---3--:R-:W5:Y:S08]  /*09f0*/  HMMA.16816.F32 R60, R12.reuse, R44, RZ ;  /* 0x0000002c0c3c723c */ /* 0x048f7000000018ff */
[C---:B------:R-:W5:Y:S08]  /*0a00*/  HMMA.16816.F32 R64, R12.reuse, R46, RZ ;  /* 0x0000002e0c40723c */ /* 0x040f7000000018ff */
[C---:B----4-:R-:W5:Y:S08]  /*0a10*/  HMMA.16816.F32 R68, R12.reuse, R40, RZ ;  /* 0x000000280c44723c */ /* 0x050f7000000018ff */
[----:B------:R-:W5:Y:S08]  /*0a20*/  HMMA.16816.F32 R12, R12, R42, RZ ;  /* 0x0000002a0c0c723c */ /* 0x000f7000000018ff */
[C---:B-1----:R-:W5:Y:S08]  /*0a30*/  HMMA.16816.F32 R72, R28.reuse, R44, RZ ;  /* 0x0000002c1c48723c */ /* 0x042f7000000018ff */
[C---:B------:R-:W5:Y:S08]  /*0a40*/  HMMA.16816.F32 R44, R28.reuse, R46, RZ ;  /* 0x0000002e1c2c723c */ /* 0x040f7000000018ff */
[----:B------:R5:W-:Y:S07]  /*0a50*/  HMMA.16816.F32 R20, R28, R52, RZ ;  /* 0x000000341c14723c */ /* 0x000bee00000018ff */
[C---:B-----5:R-:W-:Y:S01]  /*0a60*/  IMAD.WIDE R52, R76.reuse, 0x2, R86 ;  /* 0x000000024c347825 */ /* 0x060fe200078e0256 */
[----:B------:R-:W-:Y:S03]  /*0a70*/  HMMA.16816.F32 R60, R56, R32, R60 ;  /* 0x00000020383c723c */ /* 0x000fe6000000183c */
[----:B------:R-:W-:Y:S01]  /*0a80*/  IMAD.WIDE R76, R76, 0x2, R88 ;  /* 0x000000024c4c7825 */ /* 0x000fe200078e0258 */
[----:B------:R-:W-:-:S04]  /*0a90*/  IADD3 R100, P6, R52, c[0x0][0x160], RZ ;  /* 0x0000580034647a10 */ /* 0x000fc80007fde0ff */
[----:B------:R-:W-:Y:S01]  /*0aa0*/  HMMA.16816.F32 R64, R56, R34, R64 ;  /* 0x000000223840723c */ /* 0x000fe20000001840 */
[----:B------:R-:W-:Y:S02]  /*0ab0*/  IADD3.X R101, R53, c[0x0][0x164], RZ, P6, !PT ;  /* 0x0000590035657a10 */ /* 0x000fe400037fe4ff */
[----:B------:R-:W-:-:S04]  /*0ac0*/  IADD3 R96, P4, R76, c[0x0][0x160], RZ ;  /* 0x000058004c607a10 */ /* 0x000fc80007f9e0ff */
[----:B------:R-:W-:Y:S01]  /*0ad0*/  IADD3.X R97, R77, c[0x0][0x164], RZ, P4, !PT ;  /* 0x000059004d617a10 */ /* 0x000fe200027fe4ff */
[C---:B------:R-:W-:Y:S08]  /*0ae0*/  HMMA.16816.F32 R68, R56.reuse, R48, R68 ;  /* 0x000000303844723c */ /* 0x040ff00000001844 */
[----:B------:R-:W-:Y:S08]  /*0af0*/  HMMA.16816.F32 R56, R56, R50, R12 ;  /* 0x000000323838723c */ /* 0x000ff0000000180c */
[C---:B------:R-:W5:Y:S08]  /*0b00*/  HMMA.16816.F32 R36, R28.reuse, R40, RZ ;  /* 0x000000281c24723c */ /* 0x040f7000000018ff */
[C---:B------:R-:W-:Y:S08]  /*0b10*/  HMMA.16816.F32 R12, R28.reuse, R16, RZ ;  /* 0x000000101c0c723c */ /* 0x040ff000000018ff */
[C---:B------:R-:W5:Y:S08]  /*0b20*/  HMMA.16816.F32 R40, R28.reuse, R42, RZ ;  /* 0x0000002a1c28723c */ /* 0x040f7000000018ff */
[----:B------:R-:W5:Y:S08]  /*0b30*/  HMMA.16816.F32 R16, R28, R18, RZ ;  /* 0x000000121c10723c */ /* 0x000f7000000018ff */
[----:B------:R-:W-:Y:S08]  /*0b40*/  HMMA.16816.F32 R72, R24, R32, R72 ;  /* 0x000000201848723c */ /* 0x000ff00000001848 */
[----:B------:R5:W5:Y:S02]  /*0b50*/  HMMA.16816.F32 R28, R28, R54, RZ ;  /* 0x000000361c1c723c */ /* 0x000b6400000018ff */
[----:B-----5:R-:W1:Y:S06]  /*0b60*/  LDSM.16.M88.4 R52, [R92+0x800] ;  /* 0x000800005c34783b */ /* 0x020e6c0000000200 */
[C---:B------:R5:W-:Y:S02]  /*0b70*/  HMMA.16816.F32 R32, R24.reuse, R34, R44 ;  /* 0x000000221820723c */ /* 0x040be4000000182c */
[----:B-----5:R-:W3:Y:S04]  /*0b80*/  LDSM.16.M88.4 R44, [R92+0xc00] ;  /* 0x000c00005c2c783b */ /* 0x020ee80000000200 */
[----:B------:R-:W-:Y:S06]  /*0b90*/  BAR.SYNC 0x0 ;  /* 0x0000000000007b1d */ /* 0x000fec0000000000 */
[----:B------:R-:W-:Y:S01]  /*0ba0*/  @!PT LDS RZ, [RZ] ;  /* 0x00000000fffff984 */ /* 0x000fe20000000800 */
[----:B------:R-:W-:Y:S01]  /*0bb0*/  @!PT LDS RZ, [RZ] ;  /* 0x00000000fffff984 */ /* 0x000fe20000000800 */
[----:B------:R-:W-:Y:S01]  /*0bc0*/  @!PT LDS RZ, [RZ] ;  /* 0x00000000fffff984 */ /* 0x000fe20000000800 */
[----:B------:R4:W-:Y:S01]  /*0bd0*/  LDGSTS.E.BYPASS.128 [R7], [R96.64+0x40], P2 ;  /* 0x0000004060077fae */ /* 0x0009e20009101c44 */
[C---:B------:R-:W5:Y:S03]  /*0be0*/  HMMA.16816.F32 R36, R24.reuse, R48, R36 ;  /* 0x000000301824723c */ /* 0x040f660000001824 */
[----:B------:R1:W-:Y:S04]  /*0bf0*/  LDGSTS.E.BYPASS.128 [R11], [R98.64+0x40], P5 ;  /* 0x00000040620b7fae */ /* 0x0003e8000a901c44 */
[----:B------:R1:W-:Y:S01]  /*0c00*/  LDGSTS.E.BYPASS.128 [R10], [R100.64+0x40], P0 ;  /* 0x00000040640a7fae */ /* 0x0003e20008101c44 */
[C---:B------:R5:W5:Y:S03]  /*0c10*/  HMMA.16816.F32 R40, R24.reuse, R50, R40 ;  /* 0x000000321828723c */ /* 0x040b660000001828 */
[----:B------:R2:W-:Y:S04]  /*0c20*/  LDGSTS.E.BYPASS.128 [R9], [R102.64+0x40], P1 ;  /* 0x0000004066097fae */ /* 0x0005e80008901c44 */
[----:B------:R-:W0:Y:S01]  /*0c30*/  LDGDEPBAR ;  /* 0x00000000000079af */ /* 0x000e220000000000 */
[C---:B-1----:R-:W-:Y:S08]  /*0c40*/  HMMA.16816.F32 R12, R24.reuse, R52, R12 ;  /* 0x00000034180c723c */ /* 0x042ff0000000180c */
[C---:B------:R-:W-:Y:S08]  /*0c50*/  HMMA.16816.F32 R16, R24.reuse, R54, R16 ;  /* 0x000000361810723c */ /* 0x040ff00000001810 */
[----:B---3--:R-:W-:Y:S01]  /*0c60*/  HMMA.16816.F32 R20, R24, R44, R20 ;  /* 0x0000002c1814723c */ /* 0x008fe20000001814 */
[----:B------:R-:W-:-:S04]  /*0c70*/  DEPBAR.LE SB0, 0x0 ;  /* 0x000080000000791a */ /* 0x000fc80000000000 */
[----:B------:R-:W-:Y:S06]  /*0c80*/  BAR.SYNC 0x0 ;  /* 0x0000000000007b1d */ /* 0x000fec0000000000 */
[----:B------:R5:W-:Y:S02]  /*0c90*/  HMMA.16816.F32 R24, R24, R46, R28 ;  /* 0x0000002e1818723c */ /* 0x000be4000000181c */
[----:B-----5:R-:W-:Y:S04]  /*0ca0*/  LDSM.16.M88.4 R48, [R80] ;  /* 0x000000005030783b */ /* 0x020fe80000000200 */
[----:B------:R-:W1:Y:S04]  /*0cb0*/  LDSM.16.M88.4 R28, [R93] ;  /* 0x000000005d1c783b */ /* 0x000e680000000200 */
[----:B------:R-:W3:Y:S04]  /*0cc0*/  LDSM.16.M88.4 R52, [R93+0x400] ;  /* 0x000400005d34783b */ /* 0x000ee80000000200 */
[----:B------:R-:W2:Y:S04]  /*0cd0*/  LDSM.16.M88.4 R44, [R80+0x800] ;  /* 0x00080000502c783b */ /* 0x000ea80000000200 */
[----:B------:R-:W-:Y:S01]  /*0ce0*/  LDSM.16.M88.4 R76, [R92] ;  /* 0x000000005c4c783b */ /* 0x000fe20000000200 */
[C---:B-1----:R-:W5:Y:S08]  /*0cf0*/  HMMA.16816.F32 R60, R48.reuse, R28, R60 ;  /* 0x0000001c303c723c */ /* 0x042f70000000183c */
[C---:B------:R-:W5:Y:S08]  /*0d00*/  HMMA.16816.F32 R64, R48.reuse, R30, R64 ;  /* 0x0000001e3040723c */ /* 0x040f700000001840 */
[C---:B---3--:R-:W5:Y:S08]  /*0d10*/  HMMA.16816.F32 R68, R48.reuse, R52, R68 ;  /* 0x000000343044723c */ /* 0x048f700000001844 */
[----:B------:R5:W5:Y:S02]  /*0d20*/  HMMA.16816.F32 R56, R48, R54, R56 ;  /* 0x000000363038723c */ /* 0x000b640000001838 */
[----:B-----5:R-:W1:Y:S06]  /*0d30*/  LDSM.16.M88.4 R48, [R94] ;  /* 0x000000005e30783b */ /* 0x020e6c0000000200 */
[C---:B--2---:R-:W-:Y:S08]  /*0d40*/  HMMA.16816.F32 R36, R44.reuse, R52, R36 ;  /* 0x000000342c24723c */ /* 0x044ff00000001824 */
[C---:B------:R5:W-:Y:S02]  /*0d50*/  HMMA.16816.F32 R40, R44.reuse, R54, R40 ;  /* 0x000000362c28723c */ /* 0x040be40000001828 */
[----:B-----5:R-:W2:Y:S06]  /*0d60*/  LDSM.16.M88.4 R52, [R92+0x400] ;  /* 0x000400005c34783b */ /* 0x020eac0000000200 */
[C---:B------:R-:W5:Y:S08]  /*0d70*/  HMMA.16816.F32 R72, R44.reuse, R28, R72 ;  /* 0x0000001c2c48723c */ /* 0x040f700000001848 */
[----:B------:R5:W5:Y:S02]  /*0d80*/  HMMA.16816.F32 R32, R44, R30, R32 ;  /* 0x0000001e2c20723c */ /* 0x000b640000001820 */
[----:B-----5:R-:W3:Y:S06]  /*0d90*/  LDSM.16.M88.4 R28, [R94+0x800] ;  /* 0x000800005e1c783b */ /* 0x020eec0000000200 */
[C---:B-1----:R-:W-:Y:S08]  /*0da0*/  HMMA.16816.F32 R60, R48.reuse, R76, R60 ;  /* 0x0000004c303c723c */ /* 0x042ff0000000183c */
[C---:B------:R-:W-:Y:S08]  /*0db0*/  HMMA.16816.F32 R64, R48.reuse, R78, R64 ;  /* 0x0000004e3040723c */ /* 0x040ff00000001840 */
[C---:B--2---:R-:W-:Y:S08]  /*0dc0*/  HMMA.16816.F32 R68, R48.reuse, R52, R68 ;  /* 0x000000343044723c */ /* 0x044ff00000001844 */
[----:B------:R5:W-:Y:S02]  /*0dd0*/  HMMA.16816.F32 R56, R48, R54, R56 ;  /* 0x000000363038723c */ /* 0x000be40000001838 */
[----:B-----5:R-:W1:Y:S06]  /*0de0*/  LDSM.16.M88.4 R48, [R93+0x800] ;  /* 0x000800005d30783b */ /* 0x020e6c0000000200 */
[C---:B---3--:R-:W-:Y:S08]  /*0df0*/  HMMA.16816.F32 R72, R28.reuse, R76, R72 ;  /* 0x0000004c1c48723c */ /* 0x048ff00000001848 */
[C---:B------:R-:W-:Y:S08]  /*0e00*/  HMMA.16816.F32 R32, R28.reuse, R78, R32 ;  /* 0x0000004e1c20723c */ /* 0x040ff00000001820 */
[C---:B------:R-:W-:Y:S08]  /*0e10*/  HMMA.16816.F32 R36, R28.reuse, R52, R36 ;  /* 0x000000341c24723c */ /* 0x040ff00000001824 */
[----:B------:R-:W-:Y:S08]  /*0e20*/  HMMA.16816.F32 R40, R28, R54, R40 ;  /* 0x000000361c28723c */ /* 0x000ff00000001828 */
[C---:B-1----:R-:W5:Y:S08]  /*0e30*/  HMMA.16816.F32 R12, R44.reuse, R48, R12 ;  /* 0x000000302c0c723c */ /* 0x042f70000000180c */
[C---:B------:R5:W5:Y:S02]  /*0e40*/  HMMA.16816.F32 R16, R44.reuse, R50, R16 ;  /* 0x000000322c10723c */ /* 0x040b640000001810 */
[----:B-----5:R-:W1:Y:S06]  /*0e50*/  LDSM.16.M88.4 R48, [R93+0xc00] ;  /* 0x000c00005d30783b */ /* 0x020e6c0000000200 */
[C---:B-1----:R-:W5:Y:S08]  /*0e60*/  HMMA.16816.F32 R20, R44.reuse, R48, R20 ;  /* 0x000000302c14723c */ /* 0x042f700000001814 */
[----:B------:R5:W5:Y:S02]  /*0e70*/  HMMA.16816.F32 R24, R44, R50, R24 ;  /* 0x000000322c18723c */ /* 0x000b640000001818 */
[----:B-----5:R-:W1:Y:S04]  /*0e80*/  LDSM.16.M88.4 R48, [R92+0x800] ;  /* 0x000800005c30783b */ /* 0x020e680000000200 */
[----:B------:R-:W2:Y:S04]  /*0e90*/  LDSM.16.M88.4 R44, [R92+0xc00] ;  /* 0x000c00005c2c783b */ /* 0x000ea80000000200 */
[----:B------:R-:W-:Y:S06]  /*0ea0*/  BAR.SYNC 0x0 ;  /* 0x0000000000007b1d */ /* 0x000fec0000000000 */
[----:B------:R-:W-:Y:S01]  /*0eb0*/  @!PT LDS RZ, [RZ] ;  /* 0x00000000fffff984 */ /* 0x000fe20000000800 */
[----:B------:R-:W-:Y:S01]  /*0ec0*/  @!PT LDS RZ, [RZ] ;  /* 0x00000000fffff984 */ /* 0x000fe20000000800 */
[----:B------:R-:W-:Y:S01]  /*0ed0*/  @!PT LDS RZ, [RZ] ;  /* 0x00000000fffff984 */ /* 0x000fe20000000800 */
[----:B------:R4:W-:Y:S04]  /*0ee0*/  LDGSTS.E.BYPASS.128 [R7], [R96.64+0x80], P2 ;  /* 0x0000008060077fae */ /* 0x0009e80009101c44 */
[----:B------:R3:W-:Y:S04]  /*0ef0*/  LDGSTS.E.BYPASS.128 [R11], [R98.64+0x80], P5 ;  /* 0x00000080620b7fae */ /* 0x0007e8000a901c44 */
[----:B------:R1:W-:Y:S04]  /*0f00*/  LDGSTS.E.BYPASS.128 [R10], [R100.64+0x80], P0 ;  /* 0x00000080640a7fae */ /* 0x0003e80008101c44 */
[----:B------:R1:W-:Y:S04]  /*0f10*/  LDGSTS.E.BYPASS.128 [R9], [R102.64+0x80], P1 ;  /* 0x0000008066097fae */ /* 0x0003e80008901c44 */
[----:B------:R-:W0:Y:S01]  /*0f20*/  LDGDEPBAR ;  /* 0x00000000000079af */ /* 0x000e220000000000 */
[C---:B-1----:R-:W-:Y:S08]  /*0f30*/  HMMA.16816.F32 R12, R28.reuse, R48, R12 ;  /* 0x000000301c0c723c */ /* 0x042ff0000000180c */
[----:B------:R5:W-:Y:S01]  /*0f40*/  HMMA.16816.F32 R16, R28, R50, R16 ;  /* 0x000000321c10723c */ /* 0x000be20000001810 */
[----:B------:R-:W-:-:S07]  /*0f50*/  DEPBAR.LE SB0, 0x0 ;  /* 0x000080000000791a */ /* 0x000fce0000000000 */
[C---:B--2---:R-:W-:Y:S01]  /*0f60*/  HMMA.16816.F32 R20, R28.reuse, R44, R20 ;  /* 0x0000002c1c14723c */ /* 0x044fe20000001814 */
[----:B------:R-:W-:Y:S06]  /*0f70*/  BAR.SYNC 0x0 ;  /* 0x0000000000007b1d */ /* 0x000fec0000000000 */
[----:B-----5:R-:W-:Y:S01]  /*0f80*/  LDSM.16.M88.4 R48, [R80] ;  /* 0x000000005030783b */ /* 0x020fe20000000200 */
[----:B------:R5:W-:Y:S03]  /*0f90*/  HMMA.16816.F32 R28, R28, R46, R24 ;  /* 0x0000002e1c1c723c */ /* 0x000be60000001818 */
[----:B-----5:R-:W1:Y:S04]  /*0fa0*/  LDSM.16.M88.4 R24, [R93] ;  /* 0x000000005d18783b */ /* 0x020e680000000200 */
[----:B------:R-:W2:Y:S04]  /*0fb0*/  LDSM.16.M88.4 R52, [R93+0x400] ;  /* 0x000400005d34783b */ /* 0x000ea80000000200 */
[----:B------:R-:W2:Y:S04]  /*0fc0*/  LDSM.16.M88.4 R44, [R80+0x800] ;  /* 0x00080000502c783b */ /* 0x000ea80000000200 */
[----:B------:R-:W-:Y:S01]  /*0fd0*/  LDSM.16.M88.4 R76, [R92] ;  /* 0x000000005c4c783b */ /* 0x000fe20000000200 */
[C---:B-1----:R-:W5:Y:S08]  /*0fe0*/  HMMA.16816.F32 R60, R48.reuse, R24, R60 ;  /* 0x00000018303c723c */ /* 0x042f70000000183c */
[C---:B------:R-:W5:Y:S08]  /*0ff0*/  HMMA.16816.F32 R64, R48.reuse, R26, R64 ;  /* 0x0000001a3040723c */ /* 0x040f700000001840 */
[C---:B--2---:R-:W5:Y:S08]  /*1000*/  HMMA.16816.F32 R68, R48.reuse, R52, R68 ;  /* 0x000000343044723c */ /* 0x044f700000001844 */
[----:B------:R5:W5:Y:S02]  /*1010*/  HMMA.16816.F32 R56, R48, R54, R56 ;  /* 0x000000363038723c */ /* 0x000b640000001838 */
[----:B-----5:R-:W1:Y:S06]  /*1020*/  LDSM.16.M88.4 R48, [R94] ;  /* 0x000000005e30783b */ /* 0x020e6c0000000200 */
[C---:B------:R-:W-:Y:S08]  /*1030*/  HMMA.16816.F32 R36, R44.reuse, R52, R36 ;  /* 0x000000342c24723c */ /* 0x040ff00000001824 */
        /* <DEDUP_REMOVED lines=33> */
[C---:B--2---:R-:W5:Y:S01]  /*1250*/  HMMA.16816.F32 R20, R24.reuse, R44, R20 ;  /* 0x0000002c1814723c */ /* 0x044f620000001814 */
[----:B------:R-:W-:Y:S06]  /*1260*/  BAR.SYNC 0x0 ;  /* 0x0000000000007b1d */ /* 0x000fec0000000000 */
[----:B------:R-:W-:Y:S01]  /*1270*/  LDSM.16.M88.4 R52, [R80] ;  /* 0x000000005034783b */ /* 0x000fe20000000200 */
[----:B------:R5:W5:Y:S03]  /*1280*/  HMMA.16816.F32 R24, R24, R46, R28 ;  /* 0x0000002e1818723c */ /* 0x000b66000000181c */
[----:B-----5:R-:W1:Y:S04]  /*1290*/  LDSM.16.M88.4 R48, [R93] ;  /* 0x000000005d30783b */ /* 0x020e680000000200 */
[----:B------:R-:W2:Y:S04]  /*12a0*/  LDSM.16.M88.4 R44, [R93+0x400] ;  /* 0x000400005d2c783b */ /* 0x000ea80000000200 */
[----:B------:R-:W2:Y:S04]  /*12b0*/  LDSM.16.M88.4 R28, [R80+0x800] ;  /* 0x00080000501c783b */ /* 0x000ea80000000200 */
[----:B------:R-:W-:Y:S04]  /*12c0*/  LDSM.16.M88.4 R76, [R94] ;  /* 0x000000005e4c783b */ /* 0x000fe80000000200 */
[----:B------:R-:W2:Y:S04]  /*12d0*/  LDSM.16.M88.4 R80, [R93+0xc00] ;  /* 0x000c00005d50783b */ /* 0x000ea80000000200 */
[----:B------:R-:W-:Y:S04]  /*12e0*/  LDSM.16.M88.4 R84, [R92+0x800] ;  /* 0x000800005c54783b */ /* 0x000fe80000000200 */
[----:B------:R-:W-:Y:S01]  /*12f0*/  LDSM.16.M88.4 R88, [R92+0xc00] ;  /* 0x000c00005c58783b */ /* 0x000fe20000000200 */
[C---:B-1----:R-:W5:Y:S08]  /*1300*/  HMMA.16816.F32 R60, R52.reuse, R48, R60 ;  /* 0x00000030343c723c */ /* 0x042f70000000183c */
[C---:B------:R-:W5:Y:S08]  /*1310*/  HMMA.16816.F32 R64, R52.reuse, R50, R64 ;  /* 0x000000323440723c */ /* 0x040f700000001840 */
[C---:B--2---:R-:W-:Y:S08]  /*1320*/  HMMA.16816.F32 R68, R52.reuse, R44, R68 ;  /* 0x0000002c3444723c */ /* 0x044ff00000001844 */
[----:B------:R5:W5:Y:S02]  /*1330*/  HMMA.16816.F32 R56, R52, R46, R56 ;  /* 0x0000002e3438723c */ /* 0x000b640000001838 */
[----:B-----5:R-:W-:Y:S06]  /*1340*/  LDSM.16.M88.4 R52, [R94+0x800] ;  /* 0x000800005e34783b */ /* 0x020fec0000000200 */
[C---:B------:R-:W5:Y:S08]  /*1350*/  HMMA.16816.F32 R72, R28.reuse, R48, R72 ;  /* 0x000000301c48723c */ /* 0x040f700000001848 */
[C---:B------:R5:W5:Y:S02]  /*1360*/  HMMA.16816.F32 R32, R28.reuse, R50, R32 ;  /* 0x000000321c20723c */ /* 0x040b640000001820 */
[----:B-----5:R-:W1:Y:S06]  /*1370*/  LDSM.16.M88.4 R48, [R92] ;  /* 0x000000005c30783b */ /* 0x020e6c0000000200 */
[C---:B------:R-:W5:Y:S08]  /*1380*/  HMMA.16816.F32 R36, R28.reuse, R44, R36 ;  /* 0x0000002c1c24723c */ /* 0x040f700000001824 */
[C---:B------:R5:W5:Y:S02]  /*1390*/  HMMA.16816.F32 R40, R28.reuse, R46, R40 ;  /* 0x0000002e1c28723c */ /* 0x040b640000001828 */
[----:B-----5:R2:W3:Y:S06]  /*13a0*/  LDSM.16.M88.4 R44, [R92+0x400] ;  /* 0x000400005c2c783b */ /* 0x0204ec0000000200 */
[----:B------:R-:W-:Y:S01]  /*13b0*/  HMMA.16816.F32 R20, R28, R80, R20 ;  /* 0x000000501c14723c */ /* 0x000fe20000001814 */
[----:B--2---:R-:W-:-:S04]  /*13c0*/  SHF.R.U32.HI R92, RZ, 0x2, R8 ;  /* 0x00000002ff5c7819 */ /* 0x004fc80000011608 */
[----:B------:R-:W-:-:S03]  /*13d0*/  SGXT.U32 R92, R92, 0x3 ;  /* 0x000000035c5c781a */ /* 0x000fc60000000000 */
[----:B------:R-:W-:Y:S08]  /*13e0*/  HMMA.16816.F32 R24, R28, R82, R24 ;  /* 0x000000521c18723c */ /* 0x000ff00000001818 */
[C---:B-1----:R-:W-:Y:S08]  /*13f0*/  HMMA.16816.F32 R60, R76.reuse, R48, R60 ;  /* 0x000000304c3c723c */ /* 0x042ff0000000183c */
[C---:B------:R-:W-:Y:S08]  /*1400*/  HMMA.16816.F32 R64, R76.reuse, R50, R64 ;  /* 0x000000324c40723c */ /* 0x040ff00000001840 */
[C---:B---3--:R-:W-:Y:S08]  /*1410*/  HMMA.16816.F32 R56, R76.reuse, R46, R56 ;  /* 0x0000002e4c38723c */ /* 0x048ff00000001838 */
[----:B------:R5:W-:Y:S02]  /*1420*/  HMMA.16816.F32 R68, R76, R44, R68 ;  /* 0x0000002c4c44723c */ /* 0x000be40000001844 */
[----:B-----5:R-:W1:Y:S04]  /*1430*/  LDSM.16.M88.4 R76, [R93+0x800] ;  /* 0x000800005d4c783b */ /* 0x020e680000000200 */
[----:B------:R-:W-:Y:S06]  /*1440*/  BAR.SYNC 0x0 ;  /* 0x0000000000007b1d */ /* 0x000fec0000000000 */
[----:B------:R-:W-:Y:S01]  /*1450*/  @!PT LDS RZ, [RZ] ;  /* 0x00000000fffff984 */ /* 0x000fe20000000800 */
[----:B------:R-:W-:Y:S01]  /*1460*/  @!PT LDS RZ, [RZ] ;  /* 0x00000000fffff984 */ /* 0x000fe20000000800 */
[----:B------:R-:W-:Y:S01]  /*1470*/  @!PT LDS RZ, [RZ] ;  /* 0x00000000fffff984 */ /* 0x000fe20000000800 */
[----:B------:R4:W-:Y:S01]  /*1480*/  LDGSTS.E.BYPASS.128 [R7], [R96.64+0x100], !PT ;  /* 0x0000010060077fae */ /* 0x0009e2000f901c44 */
[----:B------:R5:W-:Y:S01]  /*1490*/  HMMA.16816.F32 R72, R52, R48, R72 ;  /* 0x000000303448723c */ /* 0x000be20000001848 */
[----:B------:R-:W-:-:S02]  /*14a0*/  LOP3.LUT R93, R8, 0x20, RZ, 0xc0, !PT ;  /* 0x00000020085d7812 */ /* 0x000fc400078ec0ff */
[----:B------:R2:W-:Y:S02]  /*14b0*/  LDGSTS.E.BYPASS.128 [R11], [R98.64+0x100], !PT ;  /* 0x00000100620b7fae */ /* 0x0005e4000f901c44 */
[----:B------:R-:W-:Y:S02]  /*14c0*/  SHF.R.U32.HI R93, RZ, 0x1, R93 ;  /* 0x00000001ff5d7819 */ /* 0x000fe4000001165d */
[----:B------:R3:W-:Y:S01]  /*14d0*/  LDGSTS.E.BYPASS.128 [R10], [R100.64+0x100], !PT ;  /* 0x00000100640a7fae */ /* 0x0007e2000f901c44 */
[----:B-----5:R-:W-:Y:S01]  /*14e0*/  LOP3.LUT R49, R8, 0x3f, RZ, 0xc0, !PT ;  /* 0x0000003f08317812 */ /* 0x020fe200078ec0ff */
[----:B------:R-:W-:Y:S01]  /*14f0*/  HMMA.16816.F32 R32, R52, R50, R32 ;  /* 0x000000323420723c */ /* 0x000fe20000001820 */
[----:B------:R-:W-:Y:S01]  /*1500*/  LOP3.LUT R95, R92, R93, RZ, 0xfc, !PT ;  /* 0x0000005d5c5f7212 */ /* 0x000fe200078efcff */
[----:B------:R2:W-:Y:S01]  /*1510*/  LDGSTS.E.BYPASS.128 [R9], [R102.64+0x100], !PT ;  /* 0x0000010066097fae */ /* 0x0005e2000f901c44 */
[----:B----4-:R-:W-:Y:S01]  /*1520*/  SHF.R.U32.HI R7, RZ, 0x5, R8 ;  /* 0x00000005ff077819 */ /* 0x010fe20000011608 */
[----:B------:R-:W-:-:S02]  /*1530*/  IMAD.SHL.U32 R49, R49, 0x2, RZ ;  /* 0x0000000231317824 */ /* 0x000fc400078e00ff */
[----:B------:R-:W0:Y:S02]  /*1540*/  LDGDEPBAR ;  /* 0x00000000000079af */ /* 0x000e240000000000 */
[----:B------:R5:W-:Y:S01]  /*1550*/  HMMA.16816.F32 R36, R52, R44, R36 ;  /* 0x0000002c3424723c */ /* 0x000be20000001824 */
[----:B---3--:R-:W-:Y:S02]  /*1560*/  LOP3.LUT R10, R8, 0x1f, RZ, 0xc0, !PT ;  /* 0x0000001f080a7812 */ /* 0x008fe400078ec0ff */
[----:B--2---:R-:W-:Y:S02]  /*1570*/  LOP3.LUT R9, R7, 0x1, RZ, 0xc0, !PT ;  /* 0x0000000107097812 */ /* 0x004fe400078ec0ff */
[----:B------:R-:W-:-:S03]  /*1580*/  SHF.R.U32.HI R10, RZ, 0x2, R10 ;  /* 0x00000002ff0a7819 */ /* 0x000fc6000001160a */
[----:B------:R-:W-:Y:S01]  /*1590*/  HMMA.16816.F32 R40, R52, R46, R40 ;  /* 0x0000002e3428723c */ /* 0x000fe20000001828 */
[----:B-----5:R-:W-:Y:S01]  /*15a0*/  LOP3.LUT R44, R92, 0x28, R93, 0xfe, !PT ;  /* 0x000000285c2c7812 */ /* 0x020fe200078efe5d */
[----:B------:R-:W-:-:S04]  /*15b0*/  IMAD R7, R9, 0x10, R10 ;  /* 0x0000001009077824 */ /* 0x000fc800078e020a */
[----:B------:R-:W-:Y:S02]  /*15c0*/  IMAD.SHL.U32 R48, R7, 0x2, RZ ;  /* 0x0000000207307824 */ /* 0x000fe400078e00ff */
[----:B-1----:R-:W5:Y:S01]  /*15d0*/  HMMA.16816.F32 R16, R28, R78, R16 ;  /* 0x0000004e1c10723c */ /* 0x002f620000001810 */
[----:B------:R-:W-:-:S04]  /*15e0*/  DEPBAR.LE SB0, 0x0 ;  /* 0x000080000000791a */ /* 0x000fc80000000000 */
[----:B------:R-:W-:Y:S06]  /*15f0*/  BAR.SYNC 0x0 ;  /* 0x0000000000007b1d */ /* 0x000fec0000000000 */
[----:B------:R-:W-:-:S04]  /*1600*/  DEPBAR.LE SB0, 0x0 ;  /* 0x000080000000791a */ /* 0x000fc80000000000 */
[----:B------:R-:W-:Y:S06]  /*1610*/  BAR.SYNC 0x0 ;  /* 0x0000000000007b1d */ /* 0x000fec0000000000 */
[----:B------:R-:W-:Y:S01]  /*1620*/  STS.U16 [R49], R6 ;  /* 0x0000000631007388 */ /* 0x000fe20000000400 */
[----:B------:R5:W5:Y:S03]  /*1630*/  HMMA.16816.F32 R12, R28, R76, R12 ;  /* 0x0000004c1c0c723c */ /* 0x000b66000000180c */
[----:B------:R-:W-:Y:S06]  /*1640*/  BAR.SYNC 0x0 ;  /* 0x0000000000007b1d */ /* 0x000fec0000000000 */
[----:B------:R-:W1:Y:S01]  /*1650*/  LDS.U16 R10, [R48] ;  /* 0x00000000300a7984 */ /* 0x000e620000000400 */
[C---:B-----5:R-:W-:Y:S03]  /*1660*/  HMMA.16816.F32 R16, R52.reuse, R86, R16 ;  /* 0x000000563410723c */ /* 0x060fe60000001810 */
[----:B------:R-:W2:Y:S04]  /*1670*/  LDS.U16 R11, [R48+0x10] ;  /* 0x00001000300b7984 */ /* 0x000ea80000000400 */
[----:B------:R-:W3:Y:S01]  /*1680*/  S2R R29, SR_TID.X ;  /* 0x00000000001d7919 */ /* 0x000ee20000002100 */
[C---:B------:R-:W-:Y:S08]  /*1690*/  HMMA.16816.F32 R20, R52.reuse, R88, R20 ;  /* 0x000000583414723c */ /* 0x040ff00000001814 */
[C---:B------:R-:W5:Y:S08]  /*16a0*/  HMMA.16816.F32 R12, R52.reuse, R84, R12 ;  /* 0x00000054340c723c */ /* 0x040f70000000180c */
[----:B------:R-:W5:Y:S01]  /*16b0*/  HMMA.16816.F32 R24, R52, R90, R24 ;  /* 0x0000005a3418723c */ /* 0x000f620000001818 */
[----:B-1----:R-:W-:-:S02]  /*16c0*/  HADD2.F32 R56, -RZ, R10.H0_H0 ;  /* 0x2000000aff387230 */ /* 0x002fc40000004100 */
[----:B--2---:R-:W-:-:S03]  /*16d0*/  HADD2.F32 R6, -RZ, R11.H0_H0 ;  /* 0x2000000bff067230 */ /* 0x004fc60000004100 */
[-C--:B------:R-:W-:Y:S01]  /*16e0*/  FMUL R49, R60, R56.reuse ;  /* 0x000000383c317220 */ /* 0x080fe20000400000 */
[-C--:B------:R-:W-:Y:S01]  /*16f0*/  FMUL R10, R68, R56.reuse ;  /* 0x00000038440a7220 */ /* 0x080fe20000400000 */
[-C--:B------:R-:W-:Y:S01]  /*1700*/  FMUL R61, R61, R56.reuse ;  /* 0x000000383d3d7220 */ /* 0x080fe20000400000 */
[----:B------:R-:W-:Y:S01]  /*1710*/  FMUL R64, R64, R56 ;  /* 0x0000003840407220 */ /* 0x000fe20000400000 */
[----:B------:R-:W-:Y:S01]  /*1720*/  FMUL R60, R66, R6 ;  /* 0x00000006423c7220 */ /* 0x000fe20000400000 */
[----:B------:R-:W-:Y:S01]  /*1730*/  IMAD.SHL.U32 R66, R8, 0x2, RZ ;  /* 0x0000000208427824 */ /* 0x000fe200078e00ff */
[-C--:B------:R-:W-:Y:S01]  /*1740*/  FMUL R65, R65, R56.reuse ;  /* 0x0000003841417220 */ /* 0x080fe20000400000 */
[----:B------:R-:W-:Y:S01]  /*1750*/  FMUL R11, R69, R56 ;  /* 0x00000038450b7220 */ /* 0x000fe20000400000 */
[-C--:B------:R-:W-:Y:S01]  /*1760*/  FMUL R68, R62, R6.reuse ;  /* 0x000000063e447220 */ /* 0x080fe20000400000 */
[-C--:B------:R-:W-:Y:S01]  /*1770*/  FMUL R63, R63, R6.reuse ;  /* 0x000000063f3f7220 */ /* 0x080fe20000400000 */
[----:B------:R-:W-:Y:S01]  /*1780*/  LOP3.LUT R66, R66, 0x6, RZ, 0xc0, !PT ;  /* 0x0000000642427812 */ /* 0x000fe200078ec0ff */
[-C--:B------:R-:W-:Y:S01]  /*1790*/  FMUL R56, R67, R6.reuse ;  /* 0x0000000643387220 */ /* 0x080fe20000400000 */
[-C--:B------:R-:W-:Y:S01]  /*17a0*/  FMUL R57, R70, R6.reuse ;  /* 0x0000000646397220 */ /* 0x080fe20000400000 */
[-C--:B------:R-:W-:Y:S01]  /*17b0*/  FMUL R62, R71, R6.reuse ;  /* 0x00000006473e7220 */ /* 0x080fe20000400000 */
[-C--:B------:R-:W-:Y:S01]  /*17c0*/  FMUL R58, R58, R6.reuse ;  /* 0x000000063a3a7220 */ /* 0x080fe20000400000 */
[----:B------:R-:W-:Y:S01]  /*17d0*/  FMUL R59, R59, R6 ;  /* 0x000000063b3b7220 */ /* 0x000fe20000400000 */
[--C-:B------:R-:W-:Y:S01]  /*17e0*/  LOP3.LUT R67, R5, 0x10, R66.reuse, 0xfe, !PT ;  /* 0x0000001005437812 */ /* 0x100fe200078efe42 */
[----:B------:R-:W-:Y:S01]  /*17f0*/  IMAD R7, R7, 0x44, R66 ;  /* 0x0000004407077824 */ /* 0x000fe200078e0242 */
[----:B------:R-:W-:-:S02]  /*1800*/  LOP3.LUT R6, R66, 0x10, RZ, 0xfc, !PT ;  /* 0x0000001042067812 */ /* 0x000fc400078efcff */
[----:B------:R-:W-:Y:S02]  /*1810*/  ISETP.GE.AND P1, PT, R67, R4, PT ;  /* 0x000000044300720c */ /* 0x000fe40003f26270 */
[-C--:B------:R-:W-:Y:S02]  /*1820*/  ISETP.GT.U32.AND P0, PT, R95, R6.reuse, PT ;  /* 0x000000065f00720c */ /* 0x080fe40003f04070 */
[----:B------:R-:W-:Y:S02]  /*1830*/  LOP3.LUT R67, R92, 0x8, R93, 0xfe, !PT ;  /* 0x000000085c437812 */ /* 0x000fe400078efe5d */
[----:B------:R-:W-:Y:S02]  /*1840*/  LOP3.LUT R69, R5, 0x9, R66, 0xfe, !PT ;  /* 0x0000000905457812 */ /* 0x000fe400078efe42 */
[----:B------:R-:W-:Y:S02]  /*1850*/  P2R R105, PR, RZ, 0x1 ;  /* 0x00000001ff697803 */ /* 0x000fe40000000000 */
[----:B------:R-:W-:-:S02]  /*1860*/  ISETP.GT.U32.AND P2, PT, R67, R6, PT ;  /* 0x000000064300720c */ /* 0x000fc40003f44070 */
[----:B------:R-:W-:Y:S02]  /*1870*/  ISETP.GE.AND P0, PT, R69, R4, PT ;  /* 0x000000044500720c */ /* 0x000fe40003f06270 */
[----:B------:R-:W-:Y:S02]  /*1880*/  LOP3.LUT R6, R66, 0x9, RZ, 0xfc, !PT ;  /* 0x0000000942067812 */ /* 0x000fe400078efcff */
[----:B------:R-:W-:Y:S02]  /*1890*/  P2R R98, PR, RZ, 0x4 ;  /* 0x00000004ff627803 */ /* 0x000fe40000000000 */
[----:B------:R-:W-:Y:S02]  /*18a0*/  P2R R101, PR, RZ, 0x1 ;  /* 0x00000001ff657803 */ /* 0x000fe40000000000 */
[-C--:B------:R-:W-:Y:S02]  /*18b0*/  ISETP.GT.U32.AND P0, PT, R95, R6.reuse, PT ;  /* 0x000000065f00720c */ /* 0x080fe40003f04070 */
[----:B------:R-:W-:-:S02]  /*18c0*/  ISETP.GT.U32.AND P2, PT, R67, R6, PT ;  /* 0x000000064300720c */ /* 0x000fc40003f44070 */
[----:B------:R-:W-:Y:S02]  /*18d0*/  LOP3.LUT R97, R5, 0x11, R66, 0xfe, !PT ;  /* 0x0000001105617812 */ /* 0x000fe400078efe42 */
[----:B------:R-:W-:Y:S02]  /*18e0*/  LOP3.LUT R6, R66, 0x1, RZ, 0xfc, !PT ;  /* 0x0000000142067812 */ /* 0x000fe400078efcff */
[----:B------:R-:W-:Y:S02]  /*18f0*/  P2R R94, PR, RZ, 0x1 ;  /* 0x00000001ff5e7803 */ /* 0x000fe40000000000 */
[----:B------:R-:W-:Y:S02]  /*1900*/  P2R R106, PR, RZ, 0x4 ;  /* 0x00000004ff6a7803 */ /* 0x000fe40000000000 */
[----:B------:R-:W-:Y:S02]  /*1910*/  ISETP.GE.AND P0, PT, R97, R4, PT ;  /* 0x000000046100720c */ /* 0x000fe40003f06270 */
[----:B------:R-:W-:-:S02]  /*1920*/  ISETP.GT.U32.AND P2, PT, R95, R6, PT ;  /* 0x000000065f00720c */ /* 0x000fc40003f44070 */
[C---:B------:R-:W-:Y:S02]  /*1930*/  LOP3.LUT R6, R66.reuse, 0x8, RZ, 0xfc, !PT ;  /* 0x0000000842067812 */ /* 0x040fe400078efcff */
[----:B------:R-:W-:Y:S02]  /*1940*/  P2R R96, PR, RZ, 0x1 ;  /* 0x00000001ff607803 */ /* 0x000fe40000000000 */
[C---:B------:R-:W-:Y:S02]  /*1950*/  ISETP.GT.U32.AND P0, PT, R95.reuse, R6, PT ;  /* 0x000000065f00720c */ /* 0x040fe40003f04070 */
[----:B------:R-:W-:Y:S02]  /*1960*/  LOP3.LUT R6, R66, 0x11, RZ, 0xfc, !PT ;  /* 0x0000001142067812 */ /* 0x000fe400078efcff */
[----:B------:R-:W-:Y:S02]  /*1970*/  P2R R71, PR, RZ, 0x4 ;  /* 0x00000004ff477803 */ /* 0x000fe40000000000 */
[----:B------:R-:W-:-:S02]  /*1980*/  ISETP.GT.U32.AND P2, PT, R95, R6, PT ;  /* 0x000000065f00720c */ /* 0x000fc40003f44070 */
[----:B------:R-:W-:Y:S02]  /*1990*/  LOP3.LUT R69, R5, R92, R93, 0xfe, !PT ;  /* 0x0000005c05457212 */ /* 0x000fe400078efe5d */
[----:B------:R-:W-:Y:S02]  /*19a0*/  P2R R110, PR, RZ, 0x1 ;  /* 0x00000001ff6e7803 */ /* 0x000fe40000000000 */
[----:B------:R-:W-:Y:S02]  /*19b0*/  P2R R107, PR, RZ, 0x4 ;  /* 0x00000004ff6b7803 */ /* 0x000fe40000000000 */
[----:B------:R-:W-:Y:S02]  /*19c0*/  ISETP.GT.U32.AND P0, PT, R67, R6, PT ;  /* 0x000000064300720c */ /* 0x000fe40003f04070 */
[----:B------:R-:W-:Y:S02]  /*19d0*/  ISETP.GE.AND P2, PT, R69, R4, PT ;  /* 0x000000044500720c */ /* 0x000fe40003f46270 */
[----:B------:R-:W-:-:S02]  /*19e0*/  LOP3.LUT R6, R66, 0x18, RZ, 0xfc, !PT ;  /* 0x0000001842067812 */ /* 0x000fc400078efcff */
[----:B------:R-:W-:Y:S02]  /*19f0*/  P2R R100, PR, RZ, 0x4 ;  /* 0x00000004ff647803 */ /* 0x000fe40000000000 */
[----:B------:R-:W-:Y:S02]  /*1a00*/  ISETP.GT.U32.AND P2, PT, R67, R6, PT ;  /* 0x000000064300720c */ /* 0x000fe40003f44070 */
[----:B------:R-:W-:Y:S02]  /*1a10*/  LOP3.LUT R69, R5, R67, RZ, 0xfc, !PT ;  /* 0x0000004305457212 */ /* 0x000fe400078efcff */
[----:B------:R-:W-:Y:S02]  /*1a20*/  LOP3.LUT R6, R66, 0x19, RZ, 0xfc, !PT ;  /* 0x0000001942067812 */ /* 0x000fe400078efcff */
[----:B------:R-:W-:Y:S02]  /*1a30*/  P2R R103, PR, RZ, 0x4 ;  /* 0x00000004ff677803 */ /* 0x000fe40000000000 */
[----:B------:R-:W-:-:S02]  /*1a40*/  ISETP.GE.AND P3, PT, R69, R4, PT ;  /* 0x000000044500720c */ /* 0x000fc40003f66270 */
[----:B------:R-:W-:Y:S02]  /*1a50*/  ISETP.GT.U32.AND P2, PT, R67, R6, PT ;  /* 0x000000064300720c */ /* 0x000fe40003f44070 */
[--C-:B------:R-:W-:Y:S01]  /*1a60*/  LOP3.LUT R67, R5, 0x18, R66.reuse, 0xfe, !PT ;  /* 0x0000001805437812 */ /* 0x100fe200078efe42 */
[----:B------:R-:W1:Y:S01]  /*1a70*/  LDS.U16 R6, [R48+0x50] ;  /* 0x0000500030067984 */ /* 0x000e620000000400 */
[----:B------:R-:W-:Y:S02]  /*1a80*/  P2R R102, PR, RZ, 0x8 ;  /* 0x00000008ff667803 */ /* 0x000fe40000000000 */
[----:B------:R-:W-:Y:S02]  /*1a90*/  ISETP.GE.AND P3, PT, R67, R4, PT ;  /* 0x000000044300720c */ /* 0x000fe40003f66270 */
[----:B------:R-:W-:Y:S02]  /*1aa0*/  LOP3.LUT R67, R5, 0x8, R66, 0xfe, !PT ;  /* 0x0000000805437812 */ /* 0x000fe400078efe42 */
[----:B------:R-:W-:-:S02]  /*1ab0*/  P2R R70, PR, RZ, 0x1 ;  /* 0x00000001ff467803 */ /* 0x000fc40000000000 */
[-C--:B------:R-:W-:Y:S02]  /*1ac0*/  ISETP.GE.AND P4, PT, R67, R4.reuse, PT ;  /* 0x000000044300720c */ /* 0x080fe40003f86270 */
[----:B------:R-:W-:Y:S02]  /*1ad0*/  LOP3.LUT R67, R5, 0x1, R66, 0xfe, !PT ;  /* 0x0000000105437812 */ /* 0x000fe400078efe42 */
[----:B------:R-:W-:Y:S02]  /*1ae0*/  P2R R108, PR, RZ, 0x10 ;  /* 0x00000010ff6c7803 */ /* 0x000fe40000000000 */
[----:B------:R-:W-:Y:S02]  /*1af0*/  ISETP.GE.AND P5, PT, R67, R4, PT ;  /* 0x000000044300720c */ /* 0x000fe40003fa6270 */
[----:B------:R-:W-:Y:S02]  /*1b00*/  LOP3.LUT R67, R5, R66, RZ, 0xfc, !PT ;  /* 0x0000004205437212 */ /* 0x000fe400078efcff */
[----:B------:R-:W-:-:S02]  /*1b10*/  ISETP.NE.AND P4, PT, R107, RZ, PT ;  /* 0x000000ff6b00720c */ /* 0x000fc40003f85270 */
[----:B------:R-:W-:Y:S02]  /*1b20*/  ISETP.GE.AND P6, PT, R67, R4, PT ;  /* 0x000000044300720c */ /* 0x000fe40003fc6270 */
[----:B------:R-:W2:Y:S01]  /*1b30*/  LDS.U16 R67, [R48+0x40] ;  /* 0x0000400030437984 */ /* 0x000ea20000000400 */
[----:B------:R-:W-:Y:S02]  /*1b40*/  P2R R109, PR, RZ, 0x10 ;  /* 0x00000010ff6d7803 */ /* 0x000fe40000000000 */
[----:B------:R-:W-:Y:S01]  /*1b50*/  ISETP.NE.AND P0, PT, R105, RZ, PT ;  /* 0x000000ff6900720c */ /* 0x000fe20003f05270 */
[----:B------:R-:W-:Y:S06]  /*1b60*/  BAR.SYNC 0x0 ;  /* 0x0000000000007b1d */ /* 0x000fec0000000000 */
[----:B------:R-:W-:Y:S01]  /*1b70*/  ISETP.NE.AND P4, PT, R94, RZ, PT ;  /* 0x000000ff5e00720c */ /* 0x000fe20003f85270 */
[----:B------:R-:W-:Y:S01]  /*1b80*/  STS.64 [R7.X4+0x60], RZ ;  /* 0x000060ff07007388 */ /* 0x000fe20000004a00 */
[----:B------:R-:W-:-:S02]  /*1b90*/  P2R R94, PR, RZ, 0x8 ;  /* 0x00000008ff5e7803 */ /* 0x000fc40000000000 */
[----:B------:R-:W-:Y:S01]  /*1ba0*/  P2R R105, PR, RZ, 0x8 ;  /* 0x00000008ff697803 */ /* 0x000fe20000000000 */
[----:B------:R-:W-:Y:S01]  /*1bb0*/  STS.64 [R7.X4+0x80], RZ ;  /* 0x000080ff07007388 */ /* 0x000fe20000004a00 */
[----:B------:R-:W-:Y:S01]  /*1bc0*/  ISETP.NE.AND P3, PT, R106, RZ, PT ;  /* 0x000000ff6a00720c */ /* 0x000fe20003f65270 */
[----:B-1----:R-:W-:Y:S01]  /*1bd0*/  HADD2.F32 R6, -RZ, R6.H0_H0 ;  /* 0x20000006ff067230 */ /* 0x002fe20000004100 */
[----:B------:R-:W-:Y:S01]  /*1be0*/  FSEL R10, R10, RZ, !P1 ;  /* 0x000000ff0a0a7208 */ /* 0x000fe20004800000 */
[----:B------:R-:W-:Y:S01]  /*1bf0*/  STS.64 [R7.X4+0x900], RZ ;  /* 0x000900ff07007388 */ /* 0x000fe20000004a00 */
[----:B------:R-:W-:Y:S02]  /*1c00*/  P2R R106, PR, RZ, 0x8 ;  /* 0x00000008ff6a7803 */ /* 0x000fe40000000000 */
[----:B------:R-:W-:Y:S01]  /*1c10*/  ISETP.NE.AND P3, PT, R71, RZ, PT ;  /* 0x000000ff4700720c */ /* 0x000fe20003f65270 */
[-C--:B------:R-:W-:Y:S01]  /*1c20*/  FMUL R74, R74, R6.reuse ;  /* 0x000000064a4a7220 */ /* 0x080fe20000400000 */
[----:B------:R-:W-:Y:S01]  /*1c30*/  P2R R104, PR, RZ, 0x4 ;  /* 0x00000004ff687803 */ /* 0x000fe20000000000 */
[----:B------:R-:W-:Y:S01]  /*1c40*/  FMUL R34, R34, R6 ;  /* 0x0000000622227220 */ /* 0x000fe20000400000 */
[----:B------:R-:W-:Y:S01]  /*1c50*/  ISETP.GE.AND P2, PT, R97, R4, PT ;  /* 0x000000046100720c */ /* 0x000fe20003f46270 */
[-C--:B------:R-:W-:Y:S01]  /*1c60*/  FMUL R50, R35, R6.reuse ;  /* 0x0000000623327220 */ /* 0x080fe20000400000 */
[----:B------:R-:W-:Y:S01]  /*1c70*/  FSEL R49, R49, RZ, !P6 ;  /* 0x000000ff31317208 */ /* 0x000fe20007000000 */
[-C--:B------:R-:W-:Y:S01]  /*1c80*/  FMUL R42, R42, R6.reuse ;  /* 0x000000062a2a7220 */ /* 0x080fe20000400000 */
[----:B------:R-:W-:Y:S01]  /*1c90*/  FSEL R11, R11, RZ, !P2 ;  /* 0x000000ff0b0b7208 */ /* 0x000fe20005000000 */
[-C--:B------:R-:W-:Y:S01]  /*1ca0*/  FMUL R43, R43, R6.reuse ;  /* 0x000000062b2b7220 */ /* 0x080fe20000400000 */
[----:B------:R-:W-:Y:S01]  /*1cb0*/  P2R R107, PR, RZ, 0x8 ;  /* 0x00000008ff6b7803 */ /* 0x000fe20000000000 */
[-C--:B-----5:R-:W-:Y:S01]  /*1cc0*/  FMUL R14, R14, R6.reuse ;  /* 0x000000060e0e7220 */ /* 0x0a0fe20000400000 */
[----:B------:R-:W-:Y:S01]  /*1cd0*/  ISETP.NE.AND P3, PT, R110, RZ, PT ;  /* 0x000000ff6e00720c */ /* 0x000fe20003f65270 */
[-C--:B------:R-:W-:Y:S01]  /*1ce0*/  FMUL R22, R22, R6.reuse ;  /* 0x0000000616167220 */ /* 0x080fe20000400000 */
[----:B------:R-:W-:Y:S01]  /*1cf0*/  FSEL R61, R61, RZ, !P5 ;  /* 0x000000ff3d3d7208 */ /* 0x000fe20006800000 */
[-C--:B------:R-:W-:Y:S01]  /*1d00*/  FMUL R23, R23, R6.reuse ;  /* 0x0000000617177220 */ /* 0x080fe20000400000 */
[----:B------:R-:W-:Y:S01]  /*1d10*/  FSEL R63, R63, RZ, !P5 ;  /* 0x000000ff3f3f7208 */ /* 0x000fe20006800000 */
[-C--:B------:R-:W-:Y:S01]  /*1d20*/  FMUL R52, R26, R6.reuse ;  /* 0x000000061a347220 */ /* 0x080fe20000400000 */
[----:B--2---:R-:W-:Y:S01]  /*1d30*/  HADD2.F32 R67, -RZ, R67.H0_H0 ;  /* 0x20000043ff437230 */ /* 0x004fe20000004100 */
[----:B------:R-:W-:Y:S01]  /*1d40*/  FSEL R57, R57, RZ, !P1 ;  /* 0x000000ff39397208 */ /* 0x000fe20004800000 */
[-C--:B------:R-:W-:Y:S01]  /*1d50*/  FMUL R55, R27, R6.reuse ;  /* 0x000000061b377220 */ /* 0x080fe20000400000 */
[----:B------:R-:W-:Y:S01]  /*1d60*/  LOP3.LUT R99, R5, 0x19, R66, 0xfe, !PT ;  /* 0x0000001905637812 */ /* 0x000fe200078efe42 */
[----:B------:R-:W-:Y:S01]  /*1d70*/  STS.64 [R7.X4+0xa0], RZ ;  /* 0x0000a0ff07007388 */ /* 0x000fe20000004a00 */
[-C--:B------:R-:W-:Y:S01]  /*1d80*/  FMUL R71, R73, R67.reuse ;  /* 0x0000004349477220 */ /* 0x080fe20000400000 */
[----:B------:R-:W-:Y:S01]  /*1d90*/  FSEL R73, R10, RZ, P0 ;  /* 0x000000ff0a497208 */ /* 0x000fe20000000000 */
[-C--:B------:R-:W-:Y:S01]  /*1da0*/  FMUL R69, R72, R67.reuse ;  /* 0x0000004348457220 */ /* 0x080fe20000400000 */
[----:B------:R-:W-:Y:S01]  /*1db0*/  ISETP.NE.AND P0, PT, R101, RZ, PT ;  /* 0x000000ff6500720c */ /* 0x000fe20003f05270 */
[-C--:B------:R-:W-:Y:S01]  /*1dc0*/  FMUL R32, R32, R67.reuse ;  /* 0x0000004320207220 */ /* 0x080fe20000400000 */
[----:B------:R-:W-:Y:S01]  /*1dd0*/  FSEL R72, R68, RZ, !P6 ;  /* 0x000000ff44487208 */ /* 0x000fe20007000000 */
[-C--:B------:R-:W-:Y:S01]  /*1de0*/  FMUL R47, R33, R67.reuse ;  /* 0x00000043212f7220 */ /* 0x080fe20000400000 */
[----:B------:R-:W-:Y:S01]  /*1df0*/  FSEL R65, R65, RZ, !P0 ;  /* 0x000000ff41417208 */ /* 0x000fe20004000000 */
[-C--:B------:R-:W-:Y:S01]  /*1e00*/  FMUL R37, R37, R67.reuse ;  /* 0x0000004325257220 */ /* 0x080fe20000400000 */
[----:B------:R-:W-:Y:S01]  /*1e10*/  FSEL R68, R69, RZ, !P6 ;  /* 0x000000ff45447208 */ /* 0x000fe20007000000 */
[-C--:B------:R-:W-:Y:S01]  /*1e20*/  FMUL R17, R17, R67.reuse ;  /* 0x0000004311117220 */ /* 0x080fe20000400000 */
[----:B------:R-:W-:Y:S01]  /*1e30*/  FSEL R65, R65, RZ, P4 ;  /* 0x000000ff41417208 */ /* 0x000fe20002000000 */
[-C--:B------:R-:W-:Y:S01]  /*1e40*/  FMUL R12, R12, R67.reuse ;  /* 0x000000430c0c7220 */ /* 0x080fe20000400000 */
[----:B------:R-:W-:Y:S01]  /*1e50*/  ISETP.NE.AND P4, PT, R109, RZ, PT ;  /* 0x000000ff6d00720c */ /* 0x000fe20003f85270 */
[-C--:B------:R-:W-:Y:S01]  /*1e60*/  FMUL R28, R13, R67.reuse ;  /* 0x000000430d1c7220 */ /* 0x080fe20000400000 */
[----:B------:R-:W-:Y:S01]  /*1e70*/  FSEL R69, R74, RZ, !P6 ;  /* 0x000000ff4a457208 */ /* 0x000fe20007000000 */
[-C--:B------:R-:W-:Y:S01]  /*1e80*/  FMUL R20, R20, R67.reuse ;  /* 0x0000004314147220 */ /* 0x080fe20000400000 */
[----:B------:R-:W-:Y:S01]  /*1e90*/  FSEL R74, R11, RZ, P4 ;  /* 0x000000ff0b4a7208 */ /* 0x000fe20002000000 */
[----:B------:R-:W-:Y:S01]  /*1ea0*/  FMUL R21, R21, R67 ;  /* 0x0000004315157220 */ /* 0x000fe20000400000 */
[----:B------:R-:W-:Y:S01]  /*1eb0*/  ISETP.NE.AND P4, PT, R108, RZ, PT ;  /* 0x000000ff6c00720c */ /* 0x000fe20003f85270 */
[----:B------:R-:W-:Y:S01]  /*1ec0*/  STS.64 [R7.X4+0x920], RZ ;  /* 0x000920ff07007388 */ /* 0x000fe20000004a00 */
[----:B------:R-:W-:Y:S01]  /*1ed0*/  ISETP.NE.AND P6, PT, R70, RZ, PT ;  /* 0x000000ff4600720c */ /* 0x000fe20003fc5270 */
[----:B------:R-:W-:Y:S01]  /*1ee0*/  FMUL R70, R75, R6 ;  /* 0x000000064b467220 */ /* 0x000fe20000400000 */
[----:B------:R-:W-:Y:S01]  /*1ef0*/  FSEL R64, R64, RZ, !P4 ;  /* 0x000000ff40407208 */ /* 0x000fe20006000000 */
[----:B------:R-:W-:Y:S01]  /*1f00*/  STS.64 [R7.X4+0xc0], RZ ;  /* 0x0000c0ff07007388 */ /* 0x000fe20000004a00 */
[----:B------:R-:W-:-:S02]  /*1f10*/  FSEL R71, R71, RZ, !P5 ;  /* 0x000000ff47477208 */ /* 0x000fc40006800000 */
[----:B------:R-:W-:Y:S01]  /*1f20*/  FSEL R70, R70, RZ, !P5 ;  /* 0x000000ff46467208 */ /* 0x000fe20006800000 */
[----:B------:R-:W-:Y:S01]  /*1f30*/  STS.64 [R7.X4+0x940], RZ ;  /* 0x000940ff07007388 */ /* 0x000fe20000004a00 */
[----:B------:R-:W-:Y:S02]  /*1f40*/  FSEL R10, R64, RZ, P3 ;  /* 0x000000ff400a7208 */ /* 0x000fe40001800000 */
[----:B------:R-:W-:Y:S01]  /*1f50*/  ISETP.NE.AND P5, PT, R98, RZ, PT ;  /* 0x000000ff6200720c */ /* 0x000fe20003fa5270 */
[----:B------:R-:W-:Y:S01]  /*1f60*/  STS.64 [R7.X4+0xe0], RZ ;  /* 0x0000e0ff07007388 */ /* 0x000fe20000004a00 */
[----:B------:R-:W-:Y:S02]  /*1f70*/  ISETP.NE.AND P3, PT, R107, RZ, PT ;  /* 0x000000ff6b00720c */ /* 0x000fe40003f65270 */
[----:B------:R-:W-:Y:S01]  /*1f80*/  FSEL R75, R57, RZ, P5 ;  /* 0x000000ff394b7208 */ /* 0x000fe20002800000 */
[----:B------:R-:W-:Y:S01]  /*1f90*/  STS.64 [R7.X4+0x960], RZ ;  /* 0x000960ff07007388 */ /* 0x000fe20000004a00 */
[----:B------:R-:W-:-:S02]  /*1fa0*/  FSEL R61, R61, RZ, P3 ;  /* 0x000000ff3d3d7208 */ /* 0x000fc40001800000 */
[----:B------:R-:W-:Y:S02]  /*1fb0*/  ISETP.NE.AND P3, PT, R106, RZ, PT ;  /* 0x000000ff6a00720c */ /* 0x000fe40003f65270 */
[----:B------:R-:W-:Y:S02]  /*1fc0*/  FSEL R56, R56, RZ, !P0 ;  /* 0x000000ff38387208 */ /* 0x000fe40004000000 */
[----:B------:R-:W-:Y:S02]  /*1fd0*/  ISETP.GE.AND P5, PT, R99, R4, PT ;  /* 0x000000046300720c */ /* 0x000fe40003fa6270 */
[----:B------:R-:W-:Y:S02]  /*1fe0*/  FSEL R62, R62, RZ, !P2 ;  /* 0x000000ff3e3e7208 */ /* 0x000fe40005000000 */
[----:B------:R-:W-:Y:S02]  /*1ff0*/  FSEL R64, R56, RZ, P3 ;  /* 0x000000ff38407208 */ /* 0x000fe40001800000 */
[----:B------:R-:W-:-:S02]  /*2000*/  ISETP.NE.AND P2, PT, R104, RZ, PT ;  /* 0x000000ff6800720c */ /* 0x000fc40003f45270 */
[----:B------:R-:W-:Y:S02]  /*2010*/  FSEL R59, R59, RZ, !P5 ;  /* 0x000000ff3b3b7208 */ /* 0x000fe40006800000 */
[----:B------:R-:W-:Y:S02]  /*2020*/  ISETP.NE.AND P3, PT, R105, RZ, PT ;  /* 0x000000ff6900720c */ /* 0x000fe40003f65270 */
[----:B------:R-:W-:Y:S02]  /*2030*/  FSEL R98, R59, RZ, P2 ;  /* 0x000000ff3b627208 */ /* 0x000fe40001000000 */
[----:B------:R-:W-:Y:S02]  /*2040*/  FSEL R97, R62, RZ, P6 ;  /* 0x000000ff3e617208 */ /* 0x000fe40003000000 */
[----:B------:R-:W-:Y:S02]  /*2050*/  ISETP.NE.AND P2, PT, R103, RZ, PT ;  /* 0x000000ff6700720c */ /* 0x000fe40003f45270 */
[----:B------:R-:W-:-:S02]  /*2060*/  FSEL R58, R58, RZ, !P3 ;  /* 0x000000ff3a3a7208 */ /* 0x000fc40005800000 */
[----:B------:R-:W-:Y:S02]  /*2070*/  ISETP.GT.U32.AND P6, PT, R95, R66, PT ;  /* 0x000000425f00720c */ /* 0x000fe40003fc4070 */
[----:B------:R-:W-:Y:S02]  /*2080*/  FSEL R60, R60, RZ, !P4 ;  /* 0x000000ff3c3c7208 */ /* 0x000fe40006000000 */
[----:B------:R-:W-:Y:S02]  /*2090*/  FSEL R95, R58, RZ, P2 ;  /* 0x000000ff3a5f7208 */ /* 0x000fe40001000000 */
[----:B------:R-:W-:Y:S01]  /*20a0*/  FSEL R46, R32, RZ, !P4 ;  /* 0x000000ff202e7208 */ /* 0x000fe20006000000 */
[----:B------:R-:W-:Y:S01]  /*20b0*/  FMUL R32, R36, R67 ;  /* 0x0000004324207220 */ /* 0x000fe20000400000 */
[----:B------:R-:W-:Y:S02]  /*20c0*/  ISETP.NE.AND P3, PT, R102, RZ, PT ;  /* 0x000000ff6600720c */ /* 0x000fe40003f65270 */
[----:B------:R-:W-:-:S02]  /*20d0*/  ISETP.NE.AND P2, PT, R100, RZ, PT ;  /* 0x000000ff6400720c */ /* 0x000fc40003f45270 */
[----:B------:R-:W-:Y:S02]  /*20e0*/  FSEL R48, R49, RZ, P6 ;  /* 0x000000ff31307208 */ /* 0x000fe40003000000 */
[----:B------:R-:W-:Y:S01]  /*20f0*/  FSEL R45, R34, RZ, !P4 ;  /* 0x000000ff222d7208 */ /* 0x000fe20006000000 */
[----:B------:R-:W-:Y:S01]  /*2100*/  FMUL R34, R38, R6 ;  /* 0x0000000626227220 */ /* 0x000fe20000400000 */
[----:B------:R-:W-:Y:S02]  /*2110*/  LOP3.LUT R92, R93, 0x20, R92, 0xfe, !PT ;  /* 0x000000205d5c7812 */ /* 0x000fe400078efe5c */
[----:B------:R-:W-:Y:S02]  /*2120*/  LOP3.LUT R33, R66, 0x29, RZ, 0xfc, !PT ;  /* 0x0000002942217812 */ /* 0x000fe400078efcff */
[----:B------:R-:W-:Y:S02]  /*2130*/  FSEL R62, R60, RZ, P6 ;  /* 0x000000ff3c3e7208 */ /* 0x000fe40003000000 */
[----:B------:R-:W-:-:S02]  /*2140*/  LOP3.LUT R35, R66, 0x20, RZ, 0xfc, !PT ;  /* 0x0000002042237812 */ /* 0x000fc400078efcff */
[----:B------:R-:W-:Y:S02]  /*2150*/  FSEL R11, R65, RZ, !P2 ;  /* 0x000000ff410b7208 */ /* 0x000fe40005000000 */
[----:B------:R-:W-:Y:S01]  /*2160*/  FSEL R56, R73, RZ, !P2 ;  /* 0x000000ff49387208 */ /* 0x000fe20005000000 */
[----:B------:R-:W-:Y:S01]  /*2170*/  FMUL R73, R15, R6 ;  /* 0x000000060f497220 */ /* 0x000fe20000400000 */
[----:B------:R-:W-:Y:S02]  /*2180*/  FSEL R10, R10, RZ, !P2 ;  /* 0x000000ff0a0a7208 */ /* 0x000fe40005000000 */
[----:B------:R-:W-:Y:S02]  /*2190*/  FSEL R49, R61, RZ, !P2 ;  /* 0x000000ff3d317208 */ /* 0x000fe40005000000 */
[----:B------:R-:W-:Y:S01]  /*21a0*/  FSEL R48, R48, RZ, !P2 ;  /* 0x000000ff30307208 */ /* 0x000fe20005000000 */
[----:B------:R-:W-:Y:S01]  /*21b0*/  STS.64 [R7.X4+0x20], R10 ;  /* 0x0000200a07007388 */ /* 0x000fe20000004a00 */
[----:B------:R-:W-:-:S02]  /*21c0*/  FSEL R57, R74, RZ, !P2 ;  /* 0x000000ff4a397208 */ /* 0x000fc40005000000 */
[----:B------:R-:W-:Y:S01]  /*21d0*/  FSEL R59, R63, RZ, !P3 ;  /* 0x000000ff3f3b7208 */ /* 0x000fe20005800000 */
[----:B------:R-:W-:Y:S01]  /*21e0*/  STS.64 [R7.X4], R48 ;  /* 0x0000003007007388 */ /* 0x000fe20000004a00 */
[----:B------:R-:W-:Y:S02]  /*21f0*/  FSEL R36, R47, RZ, !P0 ;  /* 0x000000ff2f247208 */ /* 0x000fe40004000000 */
[----:B------:R-:W-:Y:S01]  /*2200*/  FSEL R38, R50, RZ, !P0 ;  /* 0x000000ff32267208 */ /* 0x000fe20004000000 */
[-C--:B------:R-:W-:Y:S01]  /*2210*/  FMUL R50, R18, R6.reuse ;  /* 0x0000000612327220 */ /* 0x080fe20000400000 */
[----:B------:R-:W-:Y:S01]  /*2220*/  FSEL R63, R64, RZ, !P3 ;  /* 0x000000ff403f7208 */ /* 0x000fe20005800000 */
[----:B------:R-:W-:Y:S01]  /*2230*/  STS.64 [R7.X4+0x40], R56 ;  /* 0x0000403807007388 */ /* 0x000fe20000004a00 */
[-C--:B------:R-:W-:Y:S02]  /*2240*/  ISETP.GT.U32.AND P2, PT, R92, R33.reuse, PT ;  /* 0x000000215c00720c */ /* 0x080fe40003f44070 */
[----:B------:R-:W-:Y:S01]  /*2250*/  ISETP.GT.U32.AND P0, PT, R44, R33, PT ;  /* 0x000000212c00720c */ /* 0x000fe20003f04070 */
[----:B------:R-:W-:Y:S01]  /*2260*/  FMUL R33, R39, R6 ;  /* 0x0000000627217220 */ /* 0x000fe20000400000 */
[----:B------:R-:W-:-:S02]  /*2270*/  FSEL R47, R32, RZ, !P1 ;  /* 0x000000ff202f7208 */ /* 0x000fc40004800000 */
[----:B------:R-:W-:Y:S02]  /*2280*/  FSEL R58, R72, RZ, !P3 ;  /* 0x000000ff483a7208 */ /* 0x000fe40005800000 */
[----:B------:R-:W-:Y:S02]  /*2290*/  FSEL R60, R75, RZ, !P3 ;  /* 0x000000ff4b3c7208 */ /* 0x000fe40005800000 */
[----:B------:R-:W-:Y:S01]  /*22a0*/  FSEL R61, R97, RZ, !P3 ;  /* 0x000000ff613d7208 */ /* 0x000fe20005800000 */
[----:B------:R-:W-:Y:S01]  /*22b0*/  STS.64 [R7.X4+0x880], R58 ;  /* 0x0008803a07007388 */ /* 0x000fe20000004a00 */
[----:B------:R-:W-:Y:S02]  /*22c0*/  FSEL R64, R95, RZ, !P3 ;  /* 0x000000ff5f407208 */ /* 0x000fe40005800000 */
[----:B------:R-:W-:Y:S01]  /*22d0*/  FSEL R62, R62, RZ, !P3 ;  /* 0x000000ff3e3e7208 */ /* 0x000fe20005800000 */
[----:B------:R-:W-:Y:S01]  /*22e0*/  STS.64 [R7.X4+0x8c0], R60 ;  /* 0x0008c03c07007388 */ /* 0x000fe20000004a00 */
[----:B------:R-:W-:-:S02]  /*22f0*/  FSEL R65, R98, RZ, !P3 ;  /* 0x000000ff62417208 */ /* 0x000fc40005800000 */
[----:B------:R-:W-:Y:S01]  /*2300*/  FSEL R32, R34, RZ, !P1 ;  /* 0x000000ff22207208 */ /* 0x000fe20004800000 */
[-C--:B------:R-:W-:Y:S01]  /*2310*/  FMUL R34, R40, R67.reuse ;  /* 0x0000004328227220 */ /* 0x080fe20000400000 */
[----:B------:R-:W-:Y:S01]  /*2320*/  ISETP.NE.AND P3, PT, R96, RZ, PT ;  /* 0x000000ff6000720c */ /* 0x000fe20003f65270 */
[----:B------:R-:W-:Y:S01]  /*2330*/  FMUL R40, R41, R67 ;  /* 0x0000004329287220 */ /* 0x000fe20000400000 */
[----:B------:R-:W-:Y:S01]  /*2340*/  ISETP.GT.U32.AND P1, PT, R92, R35, PT ;  /* 0x000000235c00720c */ /* 0x000fe20003f24070 */
[----:B------:R-:W-:Y:S01]  /*2350*/  STS.64 [R7.X4+0x8a0], R62 ;  /* 0x0008a03e07007388 */ /* 0x000fe20000004a00 */
[----:B------:R-:W-:Y:S02]  /*2360*/  LOP3.LUT R35, R66, 0x21, RZ, 0xfc, !PT ;  /* 0x0000002142237812 */ /* 0x000fe400078efcff */
[----:B------:R-:W-:Y:S01]  /*2370*/  ISETP.NE.AND P4, PT, R94, RZ, PT ;  /* 0x000000ff5e00720c */ /* 0x000fe20003f85270 */
[----:B------:R-:W-:Y:S01]  /*2380*/  STS.64 [R7.X4+0x8e0], R64 ;  /* 0x0008e04007007388 */ /* 0x000fe20000004a00 */
[----:B------:R-:W-:-:S02]  /*2390*/  LOP3.LUT R39, R5, 0x28, R66, 0xfe, !PT ;  /* 0x0000002805277812 */ /* 0x000fc400078efe42 */
[----:B------:R-:W-:Y:S02]  /*23a0*/  FSEL R37, R37, RZ, !P3 ;  /* 0x000000ff25257208 */ /* 0x000fe40005800000 */
[----:B------:R-:W-:Y:S01]  /*23b0*/  FSEL R33, R33, RZ, !P3 ;  /* 0x000000ff21217208 */ /* 0x000fe20005800000 */
[----:B------:R-:W-:Y:S06]  /*23c0*/  BAR.SYNC 0x0 ;  /* 0x0000000000007b1d */ /* 0x000fec0000000000 */
[----:B------:R-:W-:Y:S02]  /*23d0*/  ISETP.GT.U32.AND P3, PT, R92, R35, PT ;  /* 0x000000235c00720c */ /* 0x000fe40003f64070 */
[----:B------:R-:W-:Y:S01]  /*23e0*/  FSEL R35, R42, RZ, !P4 ;  /* 0x000000ff2a237208 */ /* 0x000fe20006000000 */
[----:B------:R-:W-:Y:S01]  /*23f0*/  FMUL R42, R16, R67 ;  /* 0x00000043102a7220 */ /* 0x000fe20000400000 */
[----:B------:R-:W-:-:S02]  /*2400*/  FSEL R34, R34, RZ, !P4 ;  /* 0x000000ff22227208 */ /* 0x000fc40006000000 */
[----:B------:R-:W-:Y:S02]  /*2410*/  ISETP.GE.AND P4, PT, R39, R4, PT ;  /* 0x000000042700720c */ /* 0x000fe40003f86270 */
[----:B------:R-:W-:Y:S02]  /*2420*/  LOP3.LUT R39, R66, 0x28, RZ, 0xfc, !PT ;  /* 0x0000002842277812 */ /* 0x000fe400078efcff */
[----:B------:R-:W-:Y:S02]  /*2430*/  LOP3.LUT R41, R5, 0x29, R66, 0xfe, !PT ;  /* 0x0000002905297812 */ /* 0x000fe400078efe42 */
[----:B------:R-:W-:Y:S01]  /*2440*/  FSEL R16, R40, RZ, !P5 ;  /* 0x000000ff28107208 */ /* 0x000fe20006800000 */
[----:B------:R-:W-:Y:S01]  /*2450*/  FMUL R40, R19, R6 ;  /* 0x0000000613287220 */ /* 0x000fe20000400000 */
[----:B------:R-:W-:Y:S01]  /*2460*/  FSEL R18, R43, RZ, !P5 ;  /* 0x000000ff2b127208 */ /* 0x000fe20006800000 */
[----:B------:R-:W-:Y:S01]  /*2470*/  IMAD.SHL.U32 R6, R8, 0x4, RZ ;  /* 0x0000000408067824 */ /* 0x000fe200078e00ff */
[----:B------:R-:W-:-:S02]  /*2480*/  FSEL R42, R42, RZ, !P4 ;  /* 0x000000ff2a2a7208 */ /* 0x000fc40006000000 */
[----:B------:R-:W-:Y:S02]  /*2490*/  FSEL R50, R50, RZ, !P4 ;  /* 0x000000ff32327208 */ /* 0x000fe40006000000 */
[----:B------:R-:W-:Y:S02]  /*24a0*/  ISETP.GT.U32.AND P5, PT, R92, R39, PT ;  /* 0x000000275c00720c */ /* 0x000fe40003fa4070 */
[----:B------:R-:W-:Y:S02]  /*24b0*/  ISETP.GE.AND P4, PT, R41, R4, PT ;  /* 0x000000042900720c */ /* 0x000fe40003f86270 */
[----:B------:R-:W-:Y:S02]  /*24c0*/  LOP3.LUT R39, R66, 0x30, RZ, 0xfc, !PT ;  /* 0x0000003042277812 */ /* 0x000fe400078efcff */
[----:B------:R-:W-:Y:S02]  /*24d0*/  FSEL R19, R50, RZ, P6 ;  /* 0x000000ff32137208 */ /* 0x000fe40003000000 */
[----:B------:R-:W-:-:S02]  /*24e0*/  FSEL R17, R17, RZ, !P4 ;  /* 0x000000ff11117208 */ /* 0x000fc40006000000 */
[----:B------:R-:W-:Y:S02]  /*24f0*/  FSEL R40, R40, RZ, !P4 ;  /* 0x000000ff28287208 */ /* 0x000fe40006000000 */
[-C--:B------:R-:W-:Y:S02]  /*2500*/  ISETP.GT.U32.AND P6, PT, R92, R39.reuse, PT ;  /* 0x000000275c00720c */ /* 0x080fe40003fc4070 */
[----:B------:R-:W-:Y:S02]  /*2510*/  ISETP.GT.U32.AND P4, PT, R44, R39, PT ;  /* 0x000000272c00720c */ /* 0x000fe40003f84070 */
[C-C-:B------:R-:W-:Y:S02]  /*2520*/  LOP3.LUT R41, R5.reuse, 0x21, R66.reuse, 0xfe, !PT ;  /* 0x0000002105297812 */ /* 0x140fe400078efe42 */
[----:B------:R-:W-:Y:S02]  /*2530*/  LOP3.LUT R39, R5, 0x20, R66, 0xfe, !PT ;  /* 0x0000002005277812 */ /* 0x000fe400078efe42 */
[----:B------:R-:W-:-:S02]  /*2540*/  FSEL R17, R17, RZ, P2 ;  /* 0x000000ff11117208 */ /* 0x000fc40001000000 */
[----:B------:R-:W-:Y:S02]  /*2550*/  FSEL R72, R40, RZ, P0 ;  /* 0x000000ff28487208 */ /* 0x000fe40000000000 */
[-C--:B------:R-:W-:Y:S02]  /*2560*/  ISETP.GE.AND P2, PT, R41, R4.reuse, PT ;  /* 0x000000042900720c */ /* 0x080fe40003f46270 */
[----:B------:R-:W-:Y:S02]  /*2570*/  ISETP.GE.AND P0, PT, R39, R4, PT ;  /* 0x000000042700720c */ /* 0x000fe40003f06270 */
[----:B------:R-:W-:Y:S02]  /*2580*/  LOP3.LUT R15, R66, 0x31, RZ, 0xfc, !PT ;  /* 0x00000031420f7812 */ /* 0x000fe400078efcff */
[----:B------:R-:W-:Y:S02]  /*2590*/  FSEL R28, R28, RZ, !P2 ;  /* 0x000000ff1c1c7208 */ /* 0x000fe40005000000 */
[----:B------:R-:W-:-:S02]  /*25a0*/  FSEL R73, R73, RZ, !P2 ;  /* 0x000000ff49497208 */ /* 0x000fc40005000000 */
[----:B------:R-:W-:Y:S02]  /*25b0*/  FSEL R12, R12, RZ, !P0 ;  /* 0x000000ff0c0c7208 */ /* 0x000fe40004000000 */
[----:B------:R-:W-:Y:S02]  /*25c0*/  FSEL R74, R14, RZ, !P0 ;  /* 0x000000ff0e4a7208 */ /* 0x000fe40004000000 */
[----:B------:R-:W-:Y:S02]  /*25d0*/  LOP3.LUT R13, R66, 0x38, RZ, 0xfc, !PT ;  /* 0x00000038420d7812 */ /* 0x000fe400078efcff */
[-C--:B------:R-:W-:Y:S02]  /*25e0*/  ISETP.GT.U32.AND P2, PT, R92, R15.reuse, PT ;  /* 0x0000000f5c00720c */ /* 0x080fe40003f44070 */
[----:B------:R-:W-:Y:S02]  /*25f0*/  ISETP.GT.U32.AND P0, PT, R44, R15, PT ;  /* 0x0000000f2c00720c */ /* 0x000fe40003f04070 */
[----:B------:R-:W-:-:S02]  /*2600*/  LOP3.LUT R15, R5, 0x30, R66, 0xfe, !PT ;  /* 0x00000030050f7812 */ /* 0x000fc400078efe42 */
[----:B------:R-:W-:Y:S01]  /*2610*/  FSEL R75, R12, RZ, P1 ;  /* 0x000000ff0c4b7208 */ /* 0x000fe20000800000 */
[----:B------:R-:W-:Y:S01]  /*2620*/  IMAD.SHL.U32 R12, R9, 0x2, RZ ;  /* 0x00000002090c7824 */ /* 0x000fe200078e00ff */
[----:B------:R-:W-:Y:S02]  /*2630*/  ISETP.GT.U32.AND P1, PT, R44, R13, PT ;  /* 0x0000000d2c00720c */ /* 0x000fe40003f24070 */
[----:B------:R-:W-:Y:S02]  /*2640*/  FSEL R76, R28, RZ, P3 ;  /* 0x000000ff1c4c7208 */ /* 0x000fe40001800000 */
[----:B------:R-:W-:Y:S02]  /*2650*/  LOP3.LUT R13, R5, 0x31, R66, 0xfe, !PT ;  /* 0x00000031050d7812 */ /* 0x000fe400078efe42 */
[----:B------:R-:W-:Y:S02]  /*2660*/  ISETP.GE.AND P3, PT, R15, R4, PT ;  /* 0x000000040f00720c */ /* 0x000fe40003f66270 */
[----:B------:R-:W-:-:S02]  /*2670*/  FSEL R77, R42, RZ, P5 ;  /* 0x000000ff2a4d7208 */ /* 0x000fc40002800000 */
[----:B------:R-:W-:Y:S02]  /*2680*/  ISETP.GE.AND P5, PT, R13, R4, PT ;  /* 0x000000040d00720c */ /* 0x000fe40003fa6270 */
[----:B------:R-:W-:Y:S02]  /*2690*/  FSEL R20, R20, RZ, !P3 ;  /* 0x000000ff14147208 */ /* 0x000fe40005800000 */
[----:B------:R-:W-:Y:S02]  /*26a0*/  LOP3.LUT R13, R66, 0x39, RZ, 0xfc, !PT ;  /* 0x00000039420d7812 */ /* 0x000fe400078efcff */
[----:B---3--:R-:W-:Y:S02]  /*26b0*/  SHF.R.U32.HI R25, RZ, 0x4, R29 ;  /* 0x00000004ff197819 */ /* 0x008fe4000001161d */
[----:B------:R-:W-:Y:S02]  /*26c0*/  FSEL R9, R20, RZ, P6 ;  /* 0x000000ff14097208 */ /* 0x000fe40003000000 */
[----:B------:R-:W-:-:S02]  /*26d0*/  ISETP.GT.U32.AND P6, PT, R44, R13, PT ;  /* 0x0000000d2c00720c */ /* 0x000fc40003fc4070 */
[----:B------:R-:W-:Y:S02]  /*26e0*/  FSEL R21, R21, RZ, !P5 ;  /* 0x000000ff15157208 */ /* 0x000fe40006800000 */
[----:B------:R-:W-:Y:S02]  /*26f0*/  LOP3.LUT R13, R5, R92, RZ, 0xfc, !PT ;  /* 0x0000005c050d7212 */ /* 0x000fe400078efcff */
[----:B------:R-:W-:Y:S02]  /*2700*/  SGXT.U32 R25, R25, 0x1 ;  /* 0x000000011919781a */ /* 0x000fe40000000000 */
[----:B------:R-:W-:Y:S02]  /*2710*/  FSEL R53, R21, RZ, P2 ;  /* 0x000000ff15357208 */ /* 0x000fe40001000000 */
[----:B------:R-:W-:Y:S02]  /*2720*/  ISETP.GE.AND P2, PT, R13, R4, PT ;  /* 0x000000040d00720c */ /* 0x000fe40003f46270 */
[----:B------:R-:W-:-:S02]  /*2730*/  LOP3.LUT R13, R5, 0x39, R66, 0xfe, !PT ;  /* 0x00000039050d7812 */ /* 0x000fc400078efe42 */
[----:B------:R-:W-:Y:S02]  /*2740*/  LOP3.LUT R25, R12, R25, RZ, 0xfc, !PT ;  /* 0x000000190c197212 */ /* 0x000fe400078efcff */
[----:B------:R-:W-:Y:S02]  /*2750*/  LOP3.LUT R54, R6, 0x3c, RZ, 0xc0, !PT ;  /* 0x0000003c06367812 */ /* 0x000fe400078ec0ff */
[----:B------:R-:W-:Y:S02]  /*2760*/  FSEL R22, R22, RZ, !P3 ;  /* 0x000000ff16167208 */ /* 0x000fe40005800000 */
[----:B------:R-:W-:Y:S01]  /*2770*/  ISETP.GE.AND P3, PT, R13, R4, PT ;  /* 0x000000040d00720c */ /* 0x000fe20003f66270 */
[----:B------:R-:W-:Y:S01]  /*2780*/  IMAD R6, R25, 0x44, R54 ;  /* 0x0000004419067824 */ /* 0x000fe200078e0236 */
[C---:B------:R-:W-:Y:S02]  /*2790*/  LOP3.LUT R15, R5.reuse, 0x38, R66, 0xfe, !PT ;  /* 0x00000038050f7812 */ /* 0x040fe400078efe42 */
[----:B------:R-:W-:-:S02]  /*27a0*/  LOP3.LUT R13, R5, R44, RZ, 0xfc, !PT ;  /* 0x0000002c050d7212 */ /* 0x000fc400078efcff */
[----:B------:R-:W-:Y:S01]  /*27b0*/  FSEL R66, R22, RZ, P4 ;  /* 0x000000ff16427208 */ /* 0x000fe20002000000 */
[----:B------:R-:W-:Y:S01]  /*27c0*/  LDS.128 R24, [R6.X4+0x880] ;  /* 0x0008800006187984 */ /* 0x000fe20000004c00 */
[----:B------:R-:W-:Y:S02]  /*27d0*/  FSEL R67, R23, RZ, !P5 ;  /* 0x000000ff17437208 */ /* 0x000fe40006800000 */
[-C--:B------:R-:W-:Y:S01]  /*27e0*/  ISETP.GE.AND P4, PT, R15, R4.reuse, PT ;  /* 0x000000040f00720c */ /* 0x080fe20003f86270 */
[----:B------:R-:W-:Y:S01]  /*27f0*/  LDS.128 R20, [R6.X4+0x440] ;  /* 0x0004400006147984 */ /* 0x000fe20000004c00 */
[----:B------:R-:W-:Y:S02]  /*2800*/  ISETP.GE.AND P5, PT, R13, R4, PT ;  /* 0x000000040d00720c */ /* 0x000fe40003fa6270 */
[----:B------:R-:W-:Y:S01]  /*2810*/  FSEL R65, R16, RZ, !P2 ;  /* 0x000000ff10417208 */ /* 0x000fe20005000000 */
[----:B------:R-:W1:Y:S01]  /*2820*/  LDS.128 R12, [R6.X4] ;  /* 0x00000000060c7984 */ /* 0x000e620000004c00 */
[----:B------:R-:W-:-:S02]  /*2830*/  FSEL R64, R34, RZ, !P2 ;  /* 0x000000ff22407208 */ /* 0x000fc40005000000 */
[----:B------:R-:W-:Y:S01]  /*2840*/  SHF.R.U32.HI R16, RZ, 0x4, R8 ;  /* 0x00000004ff107819 */ /* 0x000fe20000011608 */
[----:B------:R-:W2:Y:S01]  /*2850*/  LDS.128 R28, [R6.X4+0xcc0] ;  /* 0x000cc000061c7984 */ /* 0x000ea20000004c00 */
[----:B------:R-:W-:Y:S02]  /*2860*/  FSEL R10, R68, RZ, !P2 ;  /* 0x000000ff440a7208 */ /* 0x000fe40005000000 */
[----:B------:R-:W-:Y:S01]  /*2870*/  FSEL R11, R71, RZ, !P2 ;  /* 0x000000ff470b7208 */ /* 0x000fe20005000000 */
[----:B------:R-:W-:Y:S01]  /*2880*/  LDS.128 R40, [R6.X4+0x1540] ;  /* 0x0015400006287984 */ /* 0x000fe20000004c00 */
[----:B------:R-:W-:Y:S02]  /*2890*/  FSEL R34, R35, RZ, !P5 ;  /* 0x000000ff23227208 */ /* 0x000fe40006800000 */
[----:B------:R-:W-:Y:S01]  /*28a0*/  FSEL R35, R18, RZ, !P5 ;  /* 0x000000ff12237208 */ /* 0x000fe20006800000 */
[----:B------:R-:W-:Y:S01]  /*28b0*/  LDS.128 R48, [R6.X4+0x1dc0] ;  /* 0x001dc00006307984 */ /* 0x000fe20000004c00 */
[----:B------:R-:W-:-:S02]  /*28c0*/  FSEL R58, R46, RZ, !P2 ;  /* 0x000000ff2e3a7208 */ /* 0x000fc40005000000 */
[----:B------:R-:W-:Y:S02]  /*28d0*/  FSEL R59, R36, RZ, !P2 ;  /* 0x000000ff243b7208 */ /* 0x000fe40005000000 */
[----:B------:R-:W-:Y:S02]  /*28e0*/  FSEL R62, R47, RZ, !P2 ;  /* 0x000000ff2f3e7208 */ /* 0x000fe40005000000 */
[----:B------:R-:W-:Y:S02]  /*28f0*/  FSEL R63, R37, RZ, !P2 ;  /* 0x000000ff253f7208 */ /* 0x000fe40005000000 */
[----:B------:R-:W-:Y:S02]  /*2900*/  FSEL R56, R69, RZ, !P5 ;  /* 0x000000ff45387208 */ /* 0x000fe40006800000 */
[----:B------:R-:W-:Y:S02]  /*2910*/  FSEL R57, R70, RZ, !P5 ;  /* 0x000000ff46397208 */ /* 0x000fe40006800000 */
[----:B------:R-:W-:-:S02]  /*2920*/  FSEL R60, R45, RZ, !P5 ;  /* 0x000000ff2d3c7208 */ /* 0x000fc40006800000 */
[----:B------:R-:W-:Y:S01]  /*2930*/  FSEL R61, R38, RZ, !P5 ;  /* 0x000000ff263d7208 */ /* 0x000fe20006800000 */
[----:B------:R-:W-:Y:S01]  /*2940*/  LDS.128 R44, [R6.X4+0x1980] ;  /* 0x00198000062c7984 */ /* 0x000fe20000004c00 */
[----:B------:R-:W-:Y:S02]  /*2950*/  SGXT.U32 R16, R16, 0x2 ;  /* 0x000000021010781a */ /* 0x000fe40000000000 */
[----:B------:R-:W-:Y:S01]  /*2960*/  FSEL R32, R32, RZ, !P5 ;  /* 0x000000ff20207208 */ /* 0x000fe20006800000 */
[----:B------:R-:W3:Y:S01]  /*2970*/  LDS.128 R36, [R6.X4+0x1100] ;  /* 0x0011000006247984 */ /* 0x000ee20000004c00 */
[----:B------:R-:W-:Y:S02]  /*2980*/  FSEL R33, R33, RZ, !P5 ;  /* 0x000000ff21217208 */ /* 0x000fe40006800000 */
[----:B------:R-:W-:Y:S01]  /*2990*/  FSEL R18, R19, RZ, !P5 ;  /* 0x000000ff13127208 */ /* 0x000fe20006800000 */
[----:B------:R-:W-:Y:S06]  /*29a0*/  BAR.SYNC 0x0 ;  /* 0x0000000000007b1d */ /* 0x000fec0000000000 */
[----:B------:R4:W-:Y:S01]  /*29b0*/  STS.64 [R7.X4], R10 ;  /* 0x0000000a07007388 */ /* 0x0009e20000004a00 */
[----:B------:R-:W-:-:S02]  /*29c0*/  FSEL R19, R72, RZ, !P5 ;  /* 0x000000ff48137208 */ /* 0x000fc40006800000 */
[----:B------:R-:W-:Y:S01]  /*29d0*/  FSEL R67, R67, RZ, P0 ;  /* 0x000000ff43437208 */ /* 0x000fe20000000000 */
[----:B------:R1:W-:Y:S01]  /*29e0*/  STS.64 [R7.X4+0x8e0], R34 ;  /* 0x0008e02207007388 */ /* 0x0003e20000004a00 */
[----:B------:R-:W-:Y:S02]  /*29f0*/  FSEL R52, R52, RZ, !P4 ;  /* 0x000000ff34347208 */ /* 0x000fe40006000000 */
[----:B------:R-:W-:Y:S01]  /*2a00*/  FSEL R55, R55, RZ, !P3 ;  /* 0x000000ff37377208 */ /* 0x000fe20005800000 */
[----:B------:R2:W-:Y:S01]  /*2a10*/  STS.64 [R7.X4+0x880], R56 ;  /* 0x0008803807007388 */ /* 0x0005e20000004a00 */
[----:B------:R-:W-:Y:S02]  /*2a20*/  FSEL R52, R52, RZ, P1 ;  /* 0x000000ff34347208 */ /* 0x000fe40000800000 */
[----:B------:R-:W-:Y:S01]  /*2a30*/  FSEL R74, R74, RZ, !P5 ;  /* 0x000000ff4a4a7208 */ /* 0x000fe20006800000 */
[----:B------:R2:W-:Y:S01]  /*2a40*/  STS.64 [R7.X4+0x20], R58 ;  /* 0x0000203a07007388 */ /* 0x0005e20000004a00 */
[----:B----4-:R-:W-:-:S02]  /*2a50*/  FSEL R10, R75, RZ, !P2 ;  /* 0x000000ff4b0a7208 */ /* 0x010fc40005000000 */
[----:B------:R-:W-:Y:S01]  /*2a60*/  FSEL R11, R76, RZ, !P2 ;  /* 0x000000ff4c0b7208 */ /* 0x000fe20005000000 */
[----:B------:R-:W-:Y:S01]  /*2a70*/  STS.64 [R7.X4+0x8c0], R32 ;  /* 0x0008c02007007388 */ /* 0x000fe20000004a00 */
[----:B-1----:R-:W-:Y:S02]  /*2a80*/  LOP3.LUT R35, R5, R16, RZ, 0xfc, !PT ;  /* 0x0000001005237212 */ /* 0x002fe400078efcff */
[----:B------:R-:W-:Y:S01]  /*2a90*/  FSEL R75, R73, RZ, !P5 ;  /* 0x000000ff494b7208 */ /* 0x000fe20006800000 */
[----:B------:R1:W-:Y:S01]  /*2aa0*/  STS.64 [R7.X4+0x80], R10 ;  /* 0x0000800a07007388 */ /* 0x0003e20000004a00 */
[----:B--2---:R-:W-:Y:S02]  /*2ab0*/  FSEL R57, R17, RZ, !P2 ;  /* 0x000000ff11397208 */ /* 0x004fe40005000000 */
[----:B------:R-:W-:Y:S01]  /*2ac0*/  LOP3.LUT R17, R5, 0x4, R16, 0xfe, !PT ;  /* 0x0000000405117812 */ /* 0x000fe200078efe10 */
[----:B------:R2:W-:Y:S01]  /*2ad0*/  STS.64 [R7.X4+0x920], R18 ;  /* 0x0009201207007388 */ /* 0x0005e20000004a00 */
[----:B------:R-:W-:Y:S01]  /*2ae0*/  FSEL R58, R9, RZ, !P2 ;  /* 0x000000ff093a7208 */ /* 0x000fe20005000000 */
[----:B------:R-:W-:Y:S01]  /*2af0*/  IMAD.WIDE.U32 R8, R54, 0x4, RZ ;  /* 0x0000000436087825 */ /* 0x000fe200078e00ff */
[----:B------:R-:W-:Y:S01]  /*2b00*/  FSEL R59, R53, RZ, !P2 ;  /* 0x000000ff353b7208 */ /* 0x000fe20005000000 */
[----:B------:R-:W-:Y:S01]  /*2b10*/  STS.64 [R7.X4+0x8a0], R60 ;  /* 0x0008a03c07007388 */ /* 0x000fe20000004a00 */
[-C--:B------:R-:W-:Y:S01]  /*2b20*/  ISETP.GE.U32.AND P0, PT, R35, R4.reuse, PT ;  /* 0x000000042300720c */ /* 0x080fe20003f06070 */
[----:B------:R-:W-:Y:S01]  /*2b30*/  IMAD.MOV.U32 R53, RZ, RZ, 0x4 ;  /* 0x00000004ff357424 */ /* 0x000fe200078e00ff */
[----:B------:R-:W-:Y:S01]  /*2b40*/  ISETP.GE.U32.AND P4, PT, R17, R4, PT ;  /* 0x000000041100720c */ /* 0x000fe20003f86070 */
[----:B-1----:R-:W-:Y:S01]  /*2b50*/  IMAD.SHL.U32 R11, R35, 0x1000, RZ ;  /* 0x00001000230b7824 */ /* 0x002fe200078e00ff */
[----:B------:R-:W-:Y:S01]  /*2b60*/  FSEL R56, R77, RZ, !P2 ;  /* 0x000000ff4d387208 */ /* 0x000fe20005000000 */
[----:B------:R-:W-:Y:S01]  /*2b70*/  IMAD.SHL.U32 R33, R17, 0x1000, RZ ;  /* 0x0000100011217824 */ /* 0x000fe200078e00ff */
[----:B------:R-:W-:Y:S01]  /*2b80*/  ISETP.GT.U32.AND P2, PT, R35, -0x1, PT ;  /* 0xffffffff2300780c */ /* 0x000fe20003f44070 */
[----:B------:R-:W-:Y:S01]  /*2b90*/  IMAD.SHL.U32 R10, R2, 0x40, RZ ;  /* 0x00000040020a7824 */ /* 0x000fe200078e00ff */
[----:B--2---:R-:W-:Y:S01]  /*2ba0*/  LOP3.LUT R19, R11, R8, RZ, 0xfc, !PT ;  /* 0x000000080b137212 */ /* 0x004fe200078efcff */
[----:B------:R-:W-:Y:S01]  /*2bb0*/  STS.64 [R7.X4+0x40], R62 ;  /* 0x0000403e07007388 */ /* 0x000fe20000004a00 */
[C---:B------:R-:W-:Y:S01]  /*2bc0*/  ISETP.GT.U32.AND P3, PT, R17.reuse, -0x1, PT ;  /* 0xffffffff1100780c */ /* 0x040fe20003f64070 */
[----:B------:R-:W-:Y:S01]  /*2bd0*/  IMAD.WIDE R10, R10, R53, c[0x0][0x170] ;  /* 0x00005c000a0a7625 */ /* 0x000fe200078e0235 */
[----:B------:R-:W-:Y:S01]  /*2be0*/  ISETP.GE.AND.EX P0, PT, R0, R3, PT, P0 ;  /* 0x000000030000720c */ /* 0x000fe20003f06300 */
[----:B------:R-:W-:Y:S01]  /*2bf0*/  STS.64 [R7.X4+0x60], R64 ;  /* 0x0000604007007388 */ /* 0x000fe20000004a00 */
[----:B------:R-:W-:-:S02]  /*2c00*/  SHF.L.U64.HI R17, R17, 0xc, R0 ;  /* 0x0000000c11117819 */ /* 0x000fc40000010200 */
[----:B------:R-:W-:Y:S01]  /*2c10*/  LOP3.LUT R33, R33, R8, RZ, 0xfc, !PT ;  /* 0x0000000821217212 */ /* 0x000fe200078efcff */
[----:B------:R-:W-:Y:S01]  /*2c20*/  STS.64 [R7.X4+0x900], R74 ;  /* 0x0009004a07007388 */ /* 0x000fe20000004a00 */
[C---:B------:R-:W-:Y:S02]  /*2c30*/  ISETP.GE.AND.EX P4, PT, R0.reuse, R3, PT, P4 ;  /* 0x000000030000720c */ /* 0x040fe40003f86340 */
[----:B------:R-:W-:Y:S01]  /*2c40*/  SHF.L.U64.HI R35, R35, 0xc, R0 ;  /* 0x0000000c23237819 */ /* 0x000fe20000010200 */
[----:B------:R-:W-:Y:S01]  /*2c50*/  STS.64 [R7.X4+0xa0], R56 ;  /* 0x0000a03807007388 */ /* 0x000fe20000004a00 */
[----:B------:R-:W-:Y:S02]  /*2c60*/  ISETP.GT.AND.EX P2, PT, R0, -0x1, !P0, P2 ;  /* 0xffffffff0000780c */ /* 0x000fe40004744320 */
[----:B------:R-:W-:Y:S01]  /*2c70*/  LOP3.LUT R17, R17, R9, RZ, 0xfc, !PT ;  /* 0x0000000911117212 */ /* 0x000fe200078efcff */
[----:B------:R-:W-:Y:S01]  /*2c80*/  STS.64 [R7.X4+0xc0], R58 ;  /* 0x0000c03a07007388 */ /* 0x000fe20000004a00 */
[----:B------:R-:W-:-:S02]  /*2c90*/  IADD3 R32, P1, R10, R33, RZ ;  /* 0x000000210a207210 */ /* 0x000fc40007f3e0ff */
[----:B------:R-:W-:Y:S01]  /*2ca0*/  ISETP.GT.AND.EX P3, PT, R0, -0x1, !P4, P3 ;  /* 0xffffffff0000780c */ /* 0x000fe20006764330 */
[----:B------:R-:W-:Y:S01]  /*2cb0*/  STS.64 [R7.X4+0xe0], RZ ;  /* 0x0000e0ff07007388 */ /* 0x000fe20000004a00 */
[----:B------:R-:W-:Y:S01]  /*2cc0*/  FSEL R53, R55, RZ, P6 ;  /* 0x000000ff37357208 */ /* 0x000fe20003000000 */
[----:B------:R-:W-:Y:S01]  /*2cd0*/  IMAD.X R33, R11, 0x1, R17, P1 ;  /* 0x000000010b217824 */ /* 0x000fe200008e0611 */
[----:B------:R-:W-:Y:S02]  /*2ce0*/  LOP3.LUT R35, R35, R9, RZ, 0xfc, !PT ;  /* 0x0000000923237212 */ /* 0x000fe400078efcff */
[----:B------:R-:W-:Y:S02]  /*2cf0*/  IADD3 R18, P0, R10, R19, RZ ;  /* 0x000000130a127210 */ /* 0x000fe40007f1e0ff */
[----:B------:R-:W-:Y:S02]  /*2d00*/  FSEL R66, R66, RZ, !P5 ;  /* 0x000000ff42427208 */ /* 0x000fe40006800000 */
[----:B------:R-:W-:Y:S01]  /*2d10*/  FSEL R67, R67, RZ, !P5 ;  /* 0x000000ff43437208 */ /* 0x000fe20006800000 */
[----:B------:R-:W-:Y:S01]  /*2d20*/  IMAD.X R19, R11, 0x1, R35, P0 ;  /* 0x000000010b137824 */ /* 0x000fe200000e0623 */
[----:B------:R-:W-:-:S02]  /*2d30*/  FSEL R52, R52, RZ, !P5 ;  /* 0x000000ff34347208 */ /* 0x000fc40006800000 */
[----:B------:R-:W-:Y:S01]  /*2d40*/  FSEL R53, R53, RZ, !P5 ;  /* 0x000000ff35357208 */ /* 0x000fe20006800000 */
[----:B------:R-:W-:Y:S01]  /*2d50*/  STS.64 [R7.X4+0x940], R66 ;  /* 0x0009404207007388 */ /* 0x000fe20000004a00 */
[C-C-:B------:R-:W-:Y:S02]  /*2d60*/  LOP3.LUT R17, R5.reuse, 0x8, R16.reuse, 0xfe, !PT ;  /* 0x0000000805117812 */ /* 0x140fe400078efe10 */
[----:B------:R-:W-:Y:S01]  /*2d70*/  LOP3.LUT R55, R5, 0xc, R16, 0xfe, !PT ;  /* 0x0000000c05377812 */ /* 0x000fe200078efe10 */
[----:B------:R-:W-:Y:S04]  /*2d80*/  STS.64 [R7.X4+0x960], R52 ;  /* 0x0009603407007388 */ /* 0x000fe80000004a00 */
[----:B------:R-:W-:Y:S06]  /*2d90*/  BAR.SYNC 0x0 ;  /* 0x0000000000007b1d */ /* 0x000fec0000000000 */
[CC--:B------:R-:W-:Y:S01]  /*2da0*/  ISETP.GE.U32.AND P1, PT, R17.reuse, R4.reuse, PT ;  /* 0x000000041100720c */ /* 0x0c0fe20003f26070 */
[----:B------:R1:W-:Y:S01]  /*2db0*/  @P2 STG.E.128 [R18.64], R12 ;  /* 0x0000000c12002986 */ /* 0x0003e2000c101d04 */
[----:B------:R-:W-:Y:S01]  /*2dc0*/  IMAD.SHL.U32 R35, R17, 0x1000, RZ ;  /* 0x0000100011237824 */ /* 0x000fe200078e00ff */
[----:B------:R-:W-:-:S02]  /*2dd0*/  ISETP.GE.U32.AND P6, PT, R55, R4, PT ;  /* 0x000000043700720c */ /* 0x000fc40003fc6070 */
[----:B------:R2:W-:Y:S01]  /*2de0*/  @P3 STG.E.128 [R32.64], R20 ;  /* 0x0000001420003986 */ /* 0x0005e2000c101d04 */
[----:B------:R-:W-:Y:S02]  /*2df0*/  LOP3.LUT R59, R5, 0x14, R16, 0xfe, !PT ;  /* 0x00000014053b7812 */ /* 0x000fe400078efe10 */
[----:B------:R-:W-:Y:S02]  /*2e00*/  ISETP.GT.U32.AND P3, PT, R17, -0x1, PT ;  /* 0xffffffff1100780c */ /* 0x000fe40003f64070 */
[CC--:B------:R-:W-:Y:S02]  /*2e10*/  ISETP.GE.AND.EX P1, PT, R0.reuse, R3.reuse, PT, P1 ;  /* 0x000000030000720c */ /* 0x0c0fe40003f26310 */
[----:B------:R-:W-:Y:S02]  /*2e20*/  ISETP.GT.U32.AND P5, PT, R55, -0x1, PT ;  /* 0xffffffff3700780c */ /* 0x000fe40003fa4070 */
[----:B------:R-:W-:Y:S02]  /*2e30*/  ISETP.GE.AND.EX P6, PT, R0, R3, PT, P6 ;  /* 0x000000030000720c */ /* 0x000fe40003fc6360 */
[----:B------:R-:W-:-:S02]  /*2e40*/  SHF.L.U64.HI R53, R17, 0xc, R0 ;  /* 0x0000000c11357819 */ /* 0x000fc40000010200 */
[C---:B------:R-:W-:Y:S01]  /*2e50*/  ISETP.GT.AND.EX P3, PT, R0.reuse, -0x1, !P1, P3 ;  /* 0xffffffff0000780c */ /* 0x040fe20004f64330 */
[----:B-1----:R-:W-:Y:S01]  /*2e60*/  IMAD.SHL.U32 R15, R55, 0x1000, RZ ;  /* 0x00001000370f7824 */ /* 0x002fe200078e00ff */
[C---:B------:R-:W-:Y:S02]  /*2e70*/  ISETP.GE.U32.AND P1, PT, R59.reuse, R4, PT ;  /* 0x000000043b00720c */ /* 0x040fe40003f26070 */
[----:B------:R-:W-:Y:S01]  /*2e80*/  ISETP.GT.AND.EX P5, PT, R0, -0x1, !P6, P5 ;  /* 0xffffffff0000780c */ /* 0x000fe200077a4350 */
[----:B--2---:R-:W-:Y:S01]  /*2e90*/  IMAD.SHL.U32 R21, R59, 0x1000, RZ ;  /* 0x000010003b157824 */ /* 0x004fe200078e00ff */
[----:B------:R-:W-:Y:S02]  /*2ea0*/  LOP3.LUT R33, R35, R8, RZ, 0xfc, !PT ;  /* 0x0000000823217212 */ /* 0x000fe400078efcff */
[----:B------:R-:W-:Y:S02]  /*2eb0*/  SHF.L.U64.HI R13, R55, 0xc, R0 ;  /* 0x0000000c370d7819 */ /* 0x000fe40000010200 */
[----:B------:R-:W-:-:S02]  /*2ec0*/  LOP3.LUT R35, R53, R9, RZ, 0xfc, !PT ;  /* 0x0000000935237212 */ /* 0x000fc400078efcff */
[----:B------:R-:W-:Y:S02]  /*2ed0*/  IADD3 R12, P6, R10, R33, RZ ;  /* 0x000000210a0c7210 */ /* 0x000fe40007fde0ff */
[----:B------:R-:W-:Y:S02]  /*2ee0*/  ISETP.GT.U32.AND P2, PT, R59, -0x1, PT ;  /* 0xffffffff3b00780c */ /* 0x000fe40003f44070 */
[----:B------:R-:W-:Y:S02]  /*2ef0*/  LOP3.LUT R15, R15, R8, RZ, 0xfc, !PT ;  /* 0x000000080f0f7212 */ /* 0x000fe400078efcff */
[----:B------:R-:W-:Y:S02]  /*2f00*/  ISETP.GE.AND.EX P1, PT, R0, R3, PT, P1 ;  /* 0x000000030000720c */ /* 0x000fe40003f26310 */
[----:B------:R-:W-:Y:S02]  /*2f10*/  LOP3.LUT R57, R5, 0x10, R16, 0xfe, !PT ;  /* 0x0000001005397812 */ /* 0x000fe400078efe10 */
[----:B------:R-:W-:-:S02]  /*2f20*/  SHF.L.U64.HI R7, R59, 0xc, R0 ;  /* 0x0000000c3b077819 */ /* 0x000fc40000010200 */
[----:B------:R-:W-:Y:S01]  /*2f30*/  LOP3.LUT R21, R21, R8, RZ, 0xfc, !PT ;  /* 0x0000000815157212 */ /* 0x000fe200078efcff */
[----:B------:R-:W-:Y:S01]  /*2f40*/  IMAD.SHL.U32 R19, R57, 0x1000, RZ ;  /* 0x0000100039137824 */ /* 0x000fe200078e00ff */
[----:B------:R-:W-:Y:S01]  /*2f50*/  LOP3.LUT R23, R13, R9, RZ, 0xfc, !PT ;  /* 0x000000090d177212 */ /* 0x000fe200078efcff */
[----:B------:R-:W-:Y:S01]  /*2f60*/  IMAD.X R13, R11, 0x1, R35, P6 ;  /* 0x000000010b0d7824 */ /* 0x000fe200030e0623 */
[----:B------:R-:W-:Y:S02]  /*2f70*/  IADD3 R14, P6, R10, R15, RZ ;  /* 0x0000000f0a0e7210 */ /* 0x000fe40007fde0ff */
[----:B------:R-:W-:Y:S02]  /*2f80*/  ISETP.GT.AND.EX P1, PT, R0, -0x1, !P1, P2 ;  /* 0xffffffff0000780c */ /* 0x000fe40004f24320 */
[----:B------:R-:W-:Y:S01]  /*2f90*/  ISETP.GE.U32.AND P4, PT, R57, R4, PT ;  /* 0x000000043900720c */ /* 0x000fe20003f86070 */
[----:B------:R-:W-:Y:S01]  /*2fa0*/  IMAD.X R15, R11, 0x1, R23, P6 ;  /* 0x000000010b0f7824 */ /* 0x000fe200030e0617 */
[----:B------:R-:W-:Y:S01]  /*2fb0*/  LOP3.LUT R7, R7, R9, RZ, 0xfc, !PT ;  /* 0x0000000907077212 */ /* 0x000fe200078efcff */
[----:B------:R1:W-:Y:S01]  /*2fc0*/  @P3 STG.E.128 [R12.64], R24 ;  /* 0x000000180c003986 */ /* 0x0003e2000c101d04 */
[----:B------:R-:W-:-:S02]  /*2fd0*/  IADD3 R20, P2, R10, R21, RZ ;  /* 0x000000150a147210 */ /* 0x000fc40007f5e0ff */
[----:B------:R-:W-:Y:S01]  /*2fe0*/  ISETP.GT.U32.AND P0, PT, R57, -0x1, PT ;  /* 0xffffffff3900780c */ /* 0x000fe20003f04070 */
[----:B------:R2:W-:Y:S01]  /*2ff0*/  @P5 STG.E.128 [R14.64], R28 ;  /* 0x0000001c0e005986 */ /* 0x0005e2000c101d04 */
[C---:B------:R-:W-:Y:S01]  /*3000*/  ISETP.GE.AND.EX P4, PT, R0.reuse, R3, PT, P4 ;  /* 0x000000030000720c */ /* 0x040fe20003f86340 */
[----:B------:R-:W-:Y:S01]  /*3010*/  IMAD.X R21, R11, 0x1, R7, P2 ;  /* 0x000000010b157824 */ /* 0x000fe200010e0607 */
[----:B------:R-:W-:Y:S01]  /*3020*/  LOP3.LUT R7, R5, 0x18, R16, 0xfe, !PT ;  /* 0x0000001805077812 */ /* 0x000fe200078efe10 */
[----:B------:R-:W-:Y:S01]  /*3030*/  LDS.128 R28, [R6.X4+0xcc0] ;  /* 0x000cc000061c7984 */ /* 0x000fe20000004c00 */
[----:B------:R-:W-:Y:S02]  /*3040*/  SHF.L.U64.HI R17, R57, 0xc, R0 ;  /* 0x0000000c39117819 */ /* 0x000fe40000010200 */
[----:B------:R-:W-:Y:S02]  /*3050*/  LOP3.LUT R19, R19, R8, RZ, 0xfc, !PT ;  /* 0x0000000813137212 */ /* 0x000fe400078efcff */
[----:B------:R-:W-:-:S02]  /*3060*/  ISETP.GT.AND.EX P0, PT, R0, -0x1, !P4, P0 ;  /* 0xffffffff0000780c */ /* 0x000fc40006704300 */
[----:B------:R-:W-:Y:S02]  /*3070*/  ISETP.GE.U32.AND P5, PT, R7, R4, PT ;  /* 0x000000040700720c */ /* 0x000fe40003fa6070 */
[----:B------:R-:W-:Y:S01]  /*3080*/  LOP3.LUT R17, R17, R9, RZ, 0xfc, !PT ;  /* 0x0000000911117212 */ /* 0x000fe200078efcff */
[C---:B-1----:R-:W-:Y:S01]  /*3090*/  IMAD.SHL.U32 R13, R7.reuse, 0x1000, RZ ;  /* 0x00001000070d7824 */ /* 0x042fe200078e00ff */
[----:B------:R-:W-:Y:S02]  /*30a0*/  IADD3 R18, P4, R10, R19, RZ ;  /* 0x000000130a127210 */ /* 0x000fe40007f9e0ff */
[----:B------:R-:W-:Y:S02]  /*30b0*/  ISETP.GT.U32.AND P6, PT, R7, -0x1, PT ;  /* 0xffffffff0700780c */ /* 0x000fe40003fc4070 */
[----:B------:R-:W-:Y:S01]  /*30c0*/  ISETP.GE.AND.EX P5, PT, R0, R3, PT, P5 ;  /* 0x000000030000720c */ /* 0x000fe20003fa6350 */
[----:B------:R-:W-:Y:S01]  /*30d0*/  IMAD.X R19, R11, 0x1, R17, P4 ;  /* 0x000000010b137824 */ /* 0x000fe200020e0611 */
[----:B------:R-:W-:-:S02]  /*30e0*/  LOP3.LUT R33, R5, 0x24, R16, 0xfe, !PT ;  /* 0x0000002405217812 */ /* 0x000fc400078efe10 */
[C---:B------:R-:W-:Y:S02]  /*30f0*/  ISETP.GT.AND.EX P6, PT, R0.reuse, -0x1, !P5, P6 ;  /* 0xffffffff0000780c */ /* 0x040fe40006fc4360 */
[--C-:B------:R-:W-:Y:S01]  /*3100*/  LOP3.LUT R17, R5, 0x1c, R16.reuse, 0xfe, !PT ;  /* 0x0000001c05117812 */ /* 0x100fe200078efe10 */
[----:B---3--:R1:W-:Y:S01]  /*3110*/  @P0 STG.E.128 [R18.64], R36 ;  /* 0x0000002412000986 */ /* 0x0083e2000c101d04 */
[-C--:B------:R-:W-:Y:S02]  /*3120*/  ISETP.GE.U32.AND P5, PT, R33, R4.reuse, PT ;  /* 0x000000042100720c */ /* 0x080fe40003fa6070 */
[----:B------:R-:W-:Y:S01]  /*3130*/  LOP3.LUT R23, R5, 0x20, R16, 0xfe, !PT ;  /* 0x0000002005177812 */ /* 0x000fe200078efe10 */
[----:B------:R-:W-:Y:S01]  /*3140*/  @P1 STG.E.128 [R20.64], R40 ;  /* 0x0000002814001986 */ /* 0x000fe2000c101d04 */
[C---:B------:R-:W-:Y:S01]  /*3150*/  ISETP.GE.U32.AND P1, PT, R17.reuse, R4, PT ;  /* 0x000000041100720c */ /* 0x040fe20003f26070 */
[----:B--2---:R-:W-:Y:S01]  /*3160*/  IMAD.SHL.U32 R15, R17, 0x1000, RZ ;  /* 0x00001000110f7824 */ /* 0x004fe200078e00ff */
[----:B------:R-:W-:Y:S01]  /*3170*/  ISETP.GT.U32.AND P0, PT, R33, -0x1, PT ;  /* 0xffffffff2100780c */ /* 0x000fe20003f04070 */
[----:B------:R-:W-:Y:S01]  /*3180*/  LDS.128 R36, [R6.X4+0x1540] ;  /* 0x0015400006247984 */ /* 0x000fe20000004c00 */
[----:B------:R-:W-:-:S02]  /*3190*/  ISETP.GE.AND.EX P5, PT, R0, R3, PT, P5 ;  /* 0x000000030000720c */ /* 0x000fc40003fa6350 */
[--C-:B------:R-:W-:Y:S01]  /*31a0*/  LOP3.LUT R53, R5, 0x2c, R16.reuse, 0xfe, !PT ;  /* 0x0000002c05357812 */ /* 0x100fe200078efe10 */
[----:B------:R-:W-:Y:S01]  /*31b0*/  LDS.128 R40, [R6.X4+0x1980] ;  /* 0x0019800006287984 */ /* 0x000fe20000004c00 */
[----:B------:R-:W-:Y:S02]  /*31c0*/  ISETP.GT.U32.AND P2, PT, R17, -0x1, PT ;  /* 0xffffffff1100780c */ /* 0x000fe40003f44070 */
[----:B------:R-:W-:Y:S02]  /*31d0*/  ISETP.GE.U32.AND P4, PT, R23, R4, PT ;  /* 0x000000041700720c */ /* 0x000fe40003f86070 */
[C---:B------:R-:W-:Y:S02]  /*31e0*/  ISETP.GE.AND.EX P1, PT, R0.reuse, R3, PT, P1 ;  /* 0x000000030000720c */ /* 0x040fe40003f26310 */
[----:B------:R-:W-:Y:S02]  /*31f0*/  ISETP.GT.AND.EX P5, PT, R0, -0x1, !P5, P0 ;  /* 0xffffffff0000780c */ /* 0x000fe40006fa4300 */
[----:B------:R-:W-:-:S02]  /*3200*/  LOP3.LUT R35, R5, 0x28, R16, 0xfe, !PT ;  /* 0x0000002805237812 */ /* 0x000fc400078efe10 */
[-C--:B------:R-:W-:Y:S02]  /*3210*/  ISETP.GE.U32.AND P0, PT, R53, R4.reuse, PT ;  /* 0x000000043500720c */ /* 0x080fe40003f06070 */
[----:B------:R-:W-:Y:S02]  /*3220*/  ISETP.GT.U32.AND P3, PT, R23, -0x1, PT ;  /* 0xffffffff1700780c */ /* 0x000fe40003f64070 */
[C---:B------:R-:W-:Y:S02]  /*3230*/  ISETP.GE.AND.EX P4, PT, R0.reuse, R3, PT, P4 ;  /* 0x000000030000720c */ /* 0x040fe40003f86340 */
[----:B------:R-:W-:Y:S02]  /*3240*/  ISETP.GT.AND.EX P2, PT, R0, -0x1, !P1, P2 ;  /* 0xffffffff0000780c */ /* 0x000fe40004f44320 */
[----:B-1----:R-:W-:Y:S02]  /*3250*/  P2R R18, PR, RZ, 0x20 ;  /* 0x00000020ff127803 */ /* 0x002fe40000000000 */
[----:B------:R-:W-:-:S02]  /*3260*/  ISETP.GE.U32.AND P1, PT, R35, R4, PT ;  /* 0x000000042300720c */ /* 0x000fc40003f26070 */
[----:B------:R-:W-:Y:S02]  /*3270*/  ISETP.GT.U32.AND P5, PT, R53, -0x1, PT ;  /* 0xffffffff3500780c */ /* 0x000fe40003fa4070 */
[CC--:B------:R-:W-:Y:S02]  /*3280*/  ISETP.GE.AND.EX P0, PT, R0.reuse, R3.reuse, PT, P0 ;  /* 0x000000030000720c */ /* 0x0c0fe40003f06300 */
[----:B------:R-:W-:Y:S02]  /*3290*/  LOP3.LUT R19, R5, 0x30, R16, 0xfe, !PT ;  /* 0x0000003005137812 */ /* 0x000fe400078efe10 */
[C---:B------:R-:W-:Y:S02]  /*32a0*/  ISETP.GT.AND.EX P3, PT, R0.reuse, -0x1, !P4, P3 ;  /* 0xffffffff0000780c */ /* 0x040fe40006764330 */
[----:B------:R-:W-:Y:S02]  /*32b0*/  ISETP.GT.U32.AND P4, PT, R35, -0x1, PT ;  /* 0xffffffff2300780c */ /* 0x000fe40003f84070 */
[----:B------:R-:W-:-:S02]  /*32c0*/  ISETP.GE.AND.EX P1, PT, R0, R3, PT, P1 ;  /* 0x000000030000720c */ /* 0x000fc40003f26310 */
[C---:B------:R-:W-:Y:S02]  /*32d0*/  ISETP.GT.AND.EX P5, PT, R0.reuse, -0x1, !P0, P5 ;  /* 0xffffffff0000780c */ /* 0x040fe400047a4350 */
[C---:B------:R-:W-:Y:S02]  /*32e0*/  ISETP.GE.U32.AND P0, PT, R19.reuse, R4, PT ;  /* 0x000000041300720c */ /* 0x040fe40003f06070 */
[C---:B------:R-:W-:Y:S02]  /*32f0*/  ISETP.GT.AND.EX P4, PT, R0.reuse, -0x1, !P1, P4 ;  /* 0xffffffff0000780c */ /* 0x040fe40004f84340 */
[----:B------:R-:W-:Y:S02]  /*3300*/  ISETP.GE.AND.EX P0, PT, R0, R3, PT, P0 ;  /* 0x000000030000720c */ /* 0x000fe40003f06300 */
[----:B------:R-:W-:Y:S02]  /*3310*/  ISETP.GT.U32.AND P1, PT, R19, -0x1, PT ;  /* 0xffffffff1300780c */ /* 0x000fe40003f24070 */
[----:B------:R-:W-:-:S02]  /*3320*/  SHF.L.U64.HI R7, R7, 0xc, R0 ;  /* 0x0000000c07077819 */ /* 0x000fc40000010200 */
[-C--:B------:R-:W-:Y:S02]  /*3330*/  LOP3.LUT R13, R13, R8.reuse, RZ, 0xfc, !PT ;  /* 0x000000080d0d7212 */ /* 0x080fe400078efcff */
[----:B------:R-:W-:Y:S02]  /*3340*/  ISETP.GT.AND.EX P1, PT, R0, -0x1, !P0, P1 ;  /* 0xffffffff0000780c */ /* 0x000fe40004724310 */
[----:B------:R-:W-:Y:S02]  /*3350*/  LOP3.LUT R7, R7, R9, RZ, 0xfc, !PT ;  /* 0x0000000907077212 */ /* 0x000fe400078efcff */
[----:B------:R-:W-:Y:S02]  /*3360*/  IADD3 R12, P0, R10, R13, RZ ;  /* 0x0000000d0a0c7210 */ /* 0x000fe40007f1e0ff */
[----:B------:R-:W-:Y:S02]  /*3370*/  LOP3.LUT R15, R15, R8, RZ, 0xfc, !PT ;  /* 0x000000080f0f7212 */ /* 0x000fe400078efcff */
[----:B------:R-:W-:Y:S01]  /*3380*/  LOP3.LUT R25, R5, 0x34, R16, 0xfe, !PT ;  /* 0x0000003405197812 */ /* 0x000fe200078efe10 */
[----:B------:R-:W-:Y:S01]  /*3390*/  IMAD.X R13, R11, 0x1, R7, P0 ;  /* 0x000000010b0d7824 */ /* 0x000fe200000e0607 */
[----:B------:R-:W-:-:S02]  /*33a0*/  SHF.L.U64.HI R7, R17, 0xc, R0 ;  /* 0x0000000c11077819 */ /* 0x000fc40000010200 */
[----:B------:R-:W-:Y:S01]  /*33b0*/  IADD3 R14, P0, R10, R15, RZ ;  /* 0x0000000f0a0e7210 */ /* 0x000fe20007f1e0ff */
[----:B------:R-:W-:Y:S01]  /*33c0*/  IMAD.SHL.U32 R17, R25, 0x1000, RZ ;  /* 0x0000100019117824 */ /* 0x000fe200078e00ff */
[----:B------:R-:W-:Y:S01]  /*33d0*/  LOP3.LUT R7, R7, R9, RZ, 0xfc, !PT ;  /* 0x0000000907077212 */ /* 0x000fe200078efcff */
[----:B------:R1:W-:Y:S01]  /*33e0*/  @P6 STG.E.128 [R12.64], R44 ;  /* 0x0000002c0c006986 */ /* 0x0003e2000c101d04 */
[----:B------:R-:W-:Y:S02]  /*33f0*/  ISETP.GT.U32.AND P6, PT, R25, -0x1, PT ;  /* 0xffffffff1900780c */ /* 0x000fe40003fc4070 */
[----:B------:R-:W-:Y:S01]  /*3400*/  LOP3.LUT R55, R5, 0x38, R16, 0xfe, !PT ;  /* 0x0000003805377812 */ /* 0x000fe200078efe10 */
[----:B------:R-:W-:Y:S01]  /*3410*/  IMAD.X R15, R11, 0x1, R7, P0 ;  /* 0x000000010b0f7824 */ /* 0x000fe200000e0607 */
[----:B------:R-:W-:Y:S02]  /*3420*/  SHF.L.U64.HI R7, R23, 0xc, R0 ;  /* 0x0000000c17077819 */ /* 0x000fe40000010200 */
[----:B------:R-:W-:-:S02]  /*3430*/  ISETP.GE.U32.AND P0, PT, R25, R4, PT ;  /* 0x000000041900720c */ /* 0x000fc40003f06070 */
[----:B------:R2:W-:Y:S01]  /*3440*/  @P2 STG.E.128 [R14.64], R48 ;  /* 0x000000300e002986 */ /* 0x0005e2000c101d04 */
[----:B------:R-:W-:Y:S02]  /*3450*/  ISETP.GT.U32.AND P2, PT, R55, -0x1, PT ;  /* 0xffffffff3700780c */ /* 0x000fe40003f44070 */
[C---:B------:R-:W-:Y:S02]  /*3460*/  ISETP.GE.AND.EX P0, PT, R0.reuse, R3, PT, P0 ;  /* 0x000000030000720c */ /* 0x040fe40003f06300 */
[----:B------:R-:W-:Y:S02]  /*3470*/  LOP3.LUT R7, R7, R9, RZ, 0xfc, !PT ;  /* 0x0000000907077212 */ /* 0x000fe400078efcff */
[----:B------:R-:W-:Y:S01]  /*3480*/  ISETP.GT.AND.EX P6, PT, R0, -0x1, !P0, P6 ;  /* 0xffffffff0000780c */ /* 0x000fe200047c4360 */
[----:B-1----:R-:W-:Y:S01]  /*3490*/  IMAD.SHL.U32 R13, R23, 0x1000, RZ ;  /* 0x00001000170d7824 */ /* 0x002fe200078e00ff */
[----:B------:R-:W-:Y:S01]  /*34a0*/  ISETP.GE.U32.AND P0, PT, R55, R4, PT ;  /* 0x000000043700720c */ /* 0x000fe20003f06070 */
[----:B------:R-:W1:Y:S01]  /*34b0*/  LDS.128 R20, [R6.X4] ;  /* 0x0000000006147984 */ /* 0x000e620000004c00 */
[----:B------:R-:W-:-:S02]  /*34c0*/  LOP3.LUT R45, R5, 0x3c, R16, 0xfe, !PT ;  /* 0x0000003c052d7812 */ /* 0x000fc400078efe10 */
[C---:B------:R-:W-:Y:S02]  /*34d0*/  ISETP.GE.AND.EX P0, PT, R0.reuse, R3, PT, P0 ;  /* 0x000000030000720c */ /* 0x040fe40003f06300 */
[-C--:B------:R-:W-:Y:S02]  /*34e0*/  LOP3.LUT R13, R13, R8.reuse, RZ, 0xfc, !PT ;  /* 0x000000080d0d7212 */ /* 0x080fe400078efcff */
[----:B------:R-:W-:Y:S01]  /*34f0*/  ISETP.GT.AND.EX P2, PT, R0, -0x1, !P0, P2 ;  /* 0xffffffff0000780c */ /* 0x000fe20004744320 */
[----:B--2---:R-:W-:Y:S01]  /*3500*/  IMAD.SHL.U32 R15, R19, 0x1000, RZ ;  /* 0x00001000130f7824 */ /* 0x004fe200078e00ff */
[----:B------:R-:W-:Y:S02]  /*3510*/  IADD3 R12, P0, R10, R13, RZ ;  /* 0x0000000d0a0c7210 */ /* 0x000fe40007f1e0ff */
[----:B------:R-:W-:Y:S02]  /*3520*/  SHF.L.U64.HI R5, R33, 0xc, R0 ;  /* 0x0000000c21057819 */ /* 0x000fe40000010200 */
[----:B------:R-:W-:Y:S01]  /*3530*/  LOP3.LUT R15, R15, R8, RZ, 0xfc, !PT ;  /* 0x000000080f0f7212 */ /* 0x000fe200078efcff */
[----:B------:R-:W-:Y:S01]  /*3540*/  IMAD.X R13, R11, 0x1, R7, P0 ;  /* 0x000000010b0d7824 */ /* 0x000fe200000e0607 */
[----:B------:R-:W-:-:S02]  /*3550*/  ISETP.GE.U32.AND P0, PT, R45, R4, PT ;  /* 0x000000042d00720c */ /* 0x000fc40003f06070 */
[----:B------:R-:W-:Y:S02]  /*3560*/  LOP3.LUT R5, R5, R9, RZ, 0xfc, !PT ;  /* 0x0000000905057212 */ /* 0x000fe400078efcff */
[----:B------:R-:W-:Y:S01]  /*3570*/  ISETP.GE.AND.EX P0, PT, R0, R3, PT, P0 ;  /* 0x000000030000720c */ /* 0x000fe20003f06300 */
[----:B------:R-:W-:Y:S01]  /*3580*/  IMAD.SHL.U32 R3, R33, 0x1000, RZ ;  /* 0x0000100021037824 */ /* 0x000fe200078e00ff */
[----:B------:R-:W-:Y:S02]  /*3590*/  SHF.L.U64.HI R7, R35, 0xc, R0 ;  /* 0x0000000c23077819 */ /* 0x000fe40000010200 */
[-C--:B------:R-:W-:Y:S02]  /*35a0*/  LOP3.LUT R17, R17, R8.reuse, RZ, 0xfc, !PT ;  /* 0x0000000811117212 */ /* 0x080fe400078efcff */
[----:B------:R-:W-:Y:S02]  /*35b0*/  LOP3.LUT R3, R3, R8, RZ, 0xfc, !PT ;  /* 0x0000000803037212 */ /* 0x000fe400078efcff */
[----:B------:R-:W-:Y:S01]  /*35c0*/  LOP3.LUT R7, R7, R9, RZ, 0xfc, !PT ;  /* 0x0000000907077212 */ /* 0x000fe200078efcff */
[----:B-1----:R1:W-:Y:S01]  /*35d0*/  @P3 STG.E.128 [R12.64], R20 ;  /* 0x000000140c003986 */ /* 0x0023e2000c101d04 */
[----:B------:R-:W-:-:S03]  /*35e0*/  ISETP.GT.U32.AND P3, PT, R45, -0x1, PT ;  /* 0xffffffff2d00780c */ /* 0x000fc60003f64070 */
[----:B------:R-:W2:Y:S01]  /*35f0*/  LDS.128 R20, [R6.X4+0x440] ;  /* 0x0004400006147984 */ /* 0x000ea20000004c00 */
[----:B------:R-:W-:Y:S02]  /*3600*/  ISETP.GT.AND.EX P0, PT, R0, -0x1, !P0, P3 ;  /* 0xffffffff0000780c */ /* 0x000fe40004704330 */
[----:B------:R-:W-:-:S05]  /*3610*/  IADD3 R2, P3, R10, R3, RZ ;  /* 0x000000030a027210 */ /* 0x000fca0007f7e0ff */
[----:B------:R-:W-:Y:S02]  /*3620*/  IMAD.X R3, R11, 0x1, R5, P3 ;  /* 0x000000010b037824 */ /* 0x000fe400018e0605 */
[----:B------:R-:W-:Y:S02]  /*3630*/  IMAD.SHL.U32 R5, R35, 0x1000, RZ ;  /* 0x0000100023057824 */ /* 0x000fe400078e00ff */
[----:B------:R-:W-:Y:S01]  /*3640*/  LDS.128 R32, [R6.X4+0x1100] ;  /* 0x0011000006207984 */ /* 0x000fe20000004c00 */
[----:B-1----:R-:W-:Y:S02]  /*3650*/  IMAD.SHL.U32 R13, R53, 0x1000, RZ ;  /* 0x00001000350d7824 */ /* 0x002fe400078e00ff */
[----:B------:R-:W-:-:S04]  /*3660*/  LOP3.LUT R5, R5, R8, RZ, 0xfc, !PT ;  /* 0x0000000805057212 */ /* 0x000fc800078efcff */
[----:B------:R-:W-:Y:S02]  /*3670*/  IADD3 R4, P3, R10, R5, RZ ;  /* 0x000000050a047210 */ /* 0x000fe40007f7e0ff */
[----:B------:R-:W-:-:S03]  /*3680*/  LOP3.LUT R13, R13, R8, RZ, 0xfc, !PT ;  /* 0x000000080d0d7212 */ /* 0x000fc600078efcff */
[----:B------:R-:W-:Y:S01]  /*3690*/  IMAD.X R5, R11, 0x1, R7, P3 ;  /* 0x000000010b057824 */ /* 0x000fe200018e0607 */
[----:B------:R-:W-:Y:S02]  /*36a0*/  SHF.L.U64.HI R7, R53, 0xc, R0 ;  /* 0x0000000c35077819 */ /* 0x000fe40000010200 */
[----:B------:R-:W-:Y:S02]  /*36b0*/  IADD3 R12, P3, R10, R13, RZ ;  /* 0x0000000d0a0c7210 */ /* 0x000fe40007f7e0ff */
[----:B------:R-:W-:-:S05]  /*36c0*/  LOP3.LUT R7, R7, R9, RZ, 0xfc, !PT ;  /* 0x0000000907077212 */ /* 0x000fca00078efcff */
[----:B------:R-:W-:Y:S01]  /*36d0*/  IMAD.X R13, R11, 0x1, R7, P3 ;  /* 0x000000010b0d7824 */ /* 0x000fe200018e0607 */
[----:B------:R-:W-:Y:S01]  /*36e0*/  SHF.L.U64.HI R7, R19, 0xc, R0 ;  /* 0x0000000c13077819 */ /* 0x000fe20000010200 */
[----:B------:R-:W-:Y:S01]  /*36f0*/  IMAD.SHL.U32 R19, R55, 0x1000, RZ ;  /* 0x0000100037137824 */ /* 0x000fe200078e00ff */
[----:B------:R-:W-:Y:S02]  /*3700*/  IADD3 R14, P3, R10, R15, RZ ;  /* 0x0000000f0a0e7210 */ /* 0x000fe40007f7e0ff */
[----:B------:R-:W-:Y:S02]  /*3710*/  LOP3.LUT R7, R7, R9, RZ, 0xfc, !PT ;  /* 0x0000000907077212 */ /* 0x000fe400078efcff */
[----:B------:R-:W-:-:S03]  /*3720*/  LOP3.LUT R19, R19, R8, RZ, 0xfc, !PT ;  /* 0x0000000813137212 */ /* 0x000fc600078efcff */
[----:B------:R-:W-:Y:S01]  /*3730*/  IMAD.X R15, R11, 0x1, R7, P3 ;  /* 0x000000010b0f7824 */ /* 0x000fe200018e0607 */
[----:B------:R-:W-:Y:S02]  /*3740*/  SHF.L.U64.HI R7, R25, 0xc, R0 ;  /* 0x0000000c19077819 */ /* 0x000fe40000010200 */
[----:B------:R-:W1:Y:S01]  /*3750*/  LDS.128 R24, [R6.X4+0x880] ;  /* 0x0008800006187984 */ /* 0x000e620000004c00 */
[----:B------:R-:W-:Y:S02]  /*3760*/  IADD3 R16, P3, R10, R17, RZ ;  /* 0x000000110a107210 */ /* 0x000fe40007f7e0ff */
[----:B------:R-:W-:-:S05]  /*3770*/  LOP3.LUT R7, R7, R9, RZ, 0xfc, !PT ;  /* 0x0000000907077212 */ /* 0x000fca00078efcff */
[----:B------:R-:W-:Y:S01]  /*3780*/  IMAD.X R17, R11, 0x1, R7, P3 ;  /* 0x000000010b117824 */ /* 0x000fe200018e0607 */
[----:B------:R-:W-:Y:S02]  /*3790*/  ISETP.NE.AND P3, PT, R18, RZ, PT ;  /* 0x000000ff1200720c */ /* 0x000fe40003f65270 */
[----:B------:R-:W-:-:S04]  /*37a0*/  SHF.L.U64.HI R7, R55, 0xc, R0 ;  /* 0x0000000c37077819 */ /* 0x000fc80000010200 */
[----:B------:R-:W-:-:S07]  /*37b0*/  LOP3.LUT R7, R7, R9, RZ, 0xfc, !PT ;  /* 0x0000000907077212 */ /* 0x000fce00078efcff */
[----:B--2---:R2:W-:Y:S01]  /*37c0*/  @P3 STG.E.128 [R2.64], R20 ;  /* 0x0000001402003986 */ /* 0x0045e2000c101d04 */
[----:B------:R-:W-:-:S05]  /*37d0*/  IADD3 R18, P3, R10, R19, RZ ;  /* 0x000000130a127210 */ /* 0x000fca0007f7e0ff */
[----:B------:R-:W-:Y:S01]  /*37e0*/  IMAD.X R19, R11, 0x1, R7, P3 ;  /* 0x000000010b137824 */ /* 0x000fe200018e0607 */
[----:B-1----:R2:W-:Y:S04]  /*37f0*/  @P4 STG.E.128 [R4.64], R24 ;  /* 0x0000001804004986 */ /* 0x0025e8000c101d04 */
[----:B------:R2:W-:Y:S04]  /*3800*/  @P5 STG.E.128 [R12.64], R28 ;  /* 0x0000001c0c005986 */ /* 0x0005e8000c101d04 */
[----:B------:R2:W-:Y:S04]  /*3810*/  @P1 STG.E.128 [R14.64], R32 ;  /* 0x000000200e001986 */ /* 0x0005e8000c101d04 */
[----:B------:R2:W-:Y:S04]  /*3820*/  @P6 STG.E.128 [R16.64], R36 ;  /* 0x0000002410006986 */ /* 0x0005e8000c101d04 */
[----:B------:R2:W-:Y:S01]  /*3830*/  @P2 STG.E.128 [R18.64], R40 ;  /* 0x0000002812002986 */ /* 0x0005e2000c101d04 */
[----:B------:R-:W-:Y:S05]  /*3840*/  @!P0 EXIT ;  /* 0x000000000000894d */ /* 0x000fea0003800000 */
[----:B--2---:R-:W1:Y:S01]  /*3850*/  LDS.128 R4, [R6.X4+0x1dc0] ;  /* 0x001dc00006047984 */ /* 0x004e620000004c00 */
[C---:B------:R-:W-:Y:S01]  /*3860*/  IMAD.SHL.U32 R3, R45.reuse, 0x1000, RZ ;  /* 0x000010002d037824 */ /* 0x040fe200078e00ff */
[----:B------:R-:W-:-:S04]  /*3870*/  SHF.L.U64.HI R13, R45, 0xc, R0 ;  /* 0x0000000c2d0d7819 */ /* 0x000fc80000010200 */
[----:B------:R-:W-:Y:S02]  /*3880*/  LOP3.LUT R3, R3, R8, RZ, 0xfc, !PT ;  /* 0x0000000803037212 */ /* 0x000fe400078efcff */
[----:B------:R-:W-:Y:S02]  /*3890*/  LOP3.LUT R9, R13, R9, RZ, 0xfc, !PT ;  /* 0x000000090d097212 */ /* 0x000fe400078efcff */
[----:B------:R-:W-:-:S05]  /*38a0*/  IADD3 R2, P0, R10, R3, RZ ;  /* 0x000000030a027210 */ /* 0x000fca0007f1e0ff */
[----:B------:R-:W-:-:S05]  /*38b0*/  IMAD.X R3, R11, 0x1, R9, P0 ;  /* 0x000000010b037824 */ /* 0x000fca00000e0609 */
[----:B-1----:R-:W-:Y:S01]  /*38c0*/  STG.E.128 [R2.64], R4 ;  /* 0x0000000402007986 */ /* 0x002fe2000c101d04 */
[----:B------:R-:W-:Y:S05]  /*38d0*/  EXIT ;  /* 0x000000000000794d */ /* 0x000fea0003800000 */
.L_x_0:
[----:B------:R-:W-:-:S00]  /*38e0*/  BRA `(.L_x_0) ;  /* 0xfffffff000007947 */ /* 0x000fc0000383ffff */
[----:B------:R-:W-:-:S00]  /*38f0*/  NOP ;  /* 0x0000000000007918 */ /* 0x000fc00000000000 */
        /* <DEDUP_REMOVED lines=8> */
.L_x_1:


//--------------------- .nv.shared.chunk_scaled_dot_kkt_fwd_kernel --------------------------
	.section	.nv.shared.chunk_scaled_dot_kkt_fwd_kernel,"aw",@nobits
	.align	16
